//
// Generated by NVIDIA NVVM Compiler
//
// Compiler Build ID: CL-36424714
// Cuda compilation tools, release 13.0, V13.0.88
// Based on NVVM 20.0.0
//

.version 9.0
.target sm_100
.address_size 64

	// .globl	_Z6im2colPfiiiiiiiiiiiS_

.visible .entry _Z6im2colPfiiiiiiiiiiiS_(
	.param .u64 .ptr .align 1 _Z6im2colPfiiiiiiiiiiiS__param_0,
	.param .u32 _Z6im2colPfiiiiiiiiiiiS__param_1,
	.param .u32 _Z6im2colPfiiiiiiiiiiiS__param_2,
	.param .u32 _Z6im2colPfiiiiiiiiiiiS__param_3,
	.param .u32 _Z6im2colPfiiiiiiiiiiiS__param_4,
	.param .u32 _Z6im2colPfiiiiiiiiiiiS__param_5,
	.param .u32 _Z6im2colPfiiiiiiiiiiiS__param_6,
	.param .u32 _Z6im2colPfiiiiiiiiiiiS__param_7,
	.param .u32 _Z6im2colPfiiiiiiiiiiiS__param_8,
	.param .u32 _Z6im2colPfiiiiiiiiiiiS__param_9,
	.param .u32 _Z6im2colPfiiiiiiiiiiiS__param_10,
	.param .u32 _Z6im2colPfiiiiiiiiiiiS__param_11,
	.param .u64 .ptr .align 1 _Z6im2colPfiiiiiiiiiiiS__param_12
)
{
	.reg .pred 	%p<11>;
	.reg .b32 	%r<56>;
	.reg .b32 	%f<16>;
	.reg .b64 	%rd<58>;

	ld.param.u64 	%rd9, [_Z6im2colPfiiiiiiiiiiiS__param_0];
	ld.param.u32 	%r21, [_Z6im2colPfiiiiiiiiiiiS__param_1];
	ld.param.u32 	%r28, [_Z6im2colPfiiiiiiiiiiiS__param_2];
	ld.param.u32 	%r22, [_Z6im2colPfiiiiiiiiiiiS__param_3];
	ld.param.u32 	%r23, [_Z6im2colPfiiiiiiiiiiiS__param_7];
	ld.param.u32 	%r24, [_Z6im2colPfiiiiiiiiiiiS__param_8];
	ld.param.u32 	%r25, [_Z6im2colPfiiiiiiiiiiiS__param_9];
	ld.param.u32 	%r26, [_Z6im2colPfiiiiiiiiiiiS__param_10];
	ld.param.u32 	%r27, [_Z6im2colPfiiiiiiiiiiiS__param_11];
	ld.param.u64 	%rd10, [_Z6im2colPfiiiiiiiiiiiS__param_12];
	cvta.to.global.u64 	%rd1, %rd10;
	cvta.to.global.u64 	%rd2, %rd9;
	mov.u32 	%r29, %ctaid.x;
	mov.u32 	%r30, %tid.x;
	mov.u32 	%r31, %ntid.x;
	mad.lo.s32 	%r1, %r29, %r31, %r30;
	setp.ge.s32 	%p1, %r1, %r28;
	@%p1 bra 	$L__BB0_15;
	mul.lo.s32 	%r32, %r26, %r21;
	mul.lo.s32 	%r33, %r32, %r26;
	cvt.s64.s32 	%rd11, %r33;
	mul.lo.s32 	%r34, %r23, %r1;
	cvt.s64.s32 	%rd12, %r34;
	add.s64 	%rd3, %rd11, %rd12;
	mul.lo.s32 	%r35, %r24, %r21;
	mul.lo.s32 	%r36, %r35, %r25;
	div.s32 	%r37, %r1, %r22;
	mul.lo.s32 	%r38, %r37, %r22;
	sub.s32 	%r39, %r1, %r38;
	mad.lo.s32 	%r40, %r37, %r24, %r39;
	mad.lo.s32 	%r41, %r40, %r27, %r36;
	cvt.s64.s32 	%rd4, %r41;
	setp.lt.s32 	%p2, %r26, 1;
	@%p2 bra 	$L__BB0_15;
	and.b32  	%r2, %r26, 7;
	add.s32 	%r3, %r2, -1;
	and.b32  	%r4, %r26, 3;
	and.b32  	%r5, %r26, 2147483640;
	and.b32  	%r6, %r26, 1;
	neg.s32 	%r7, %r5;
	add.s64 	%rd5, %rd2, 16;
	mov.b32 	%r50, 0;
$L__BB0_3:
	setp.lt.u32 	%p3, %r26, 8;
	mul.lo.s32 	%r9, %r50, %r25;
	mul.lo.s32 	%r10, %r50, %r26;
	mov.b32 	%r54, 0;
	@%p3 bra 	$L__BB0_6;
	cvt.u64.u32 	%rd13, %r10;
	add.s64 	%rd14, %rd3, %rd13;
	shl.b64 	%rd15, %rd14, 2;
	add.s64 	%rd16, %rd1, %rd15;
	add.s64 	%rd57, %rd16, 16;
	mov.u32 	%r51, %r9;
	mov.u32 	%r52, %r7;
$L__BB0_5:
	.pragma "nounroll";
	cvt.s64.s32 	%rd17, %r51;
	add.s64 	%rd18, %rd4, %rd17;
	shl.b64 	%rd19, %rd18, 2;
	add.s64 	%rd20, %rd5, %rd19;
	ld.global.f32 	%f1, [%rd20+-16];
	st.global.f32 	[%rd57+-16], %f1;
	ld.global.f32 	%f2, [%rd20+-12];
	st.global.f32 	[%rd57+-12], %f2;
	ld.global.f32 	%f3, [%rd20+-8];
	st.global.f32 	[%rd57+-8], %f3;
	ld.global.f32 	%f4, [%rd20+-4];
	st.global.f32 	[%rd57+-4], %f4;
	ld.global.f32 	%f5, [%rd20];
	st.global.f32 	[%rd57], %f5;
	ld.global.f32 	%f6, [%rd20+4];
	st.global.f32 	[%rd57+4], %f6;
	ld.global.f32 	%f7, [%rd20+8];
	st.global.f32 	[%rd57+8], %f7;
	ld.global.f32 	%f8, [%rd20+12];
	st.global.f32 	[%rd57+12], %f8;
	add.s32 	%r52, %r52, 8;
	add.s32 	%r51, %r51, 8;
	add.s64 	%rd57, %rd57, 32;
	setp.ne.s32 	%p4, %r52, 0;
	mov.u32 	%r54, %r5;
	@%p4 bra 	$L__BB0_5;
$L__BB0_6:
	setp.eq.s32 	%p5, %r2, 0;
	@%p5 bra 	$L__BB0_14;
	setp.lt.u32 	%p6, %r3, 3;
	@%p6 bra 	$L__BB0_9;
	add.s32 	%r44, %r54, %r9;
	cvt.s64.s32 	%rd21, %r44;
	add.s64 	%rd22, %rd21, %rd4;
	shl.b64 	%rd23, %rd22, 2;
	add.s64 	%rd24, %rd2, %rd23;
	ld.global.f32 	%f9, [%rd24];
	add.s32 	%r45, %r54, %r10;
	cvt.u64.u32 	%rd25, %r45;
	add.s64 	%rd26, %rd3, %rd25;
	shl.b64 	%rd27, %rd26, 2;
	add.s64 	%rd28, %rd1, %rd27;
	st.global.f32 	[%rd28], %f9;
	ld.global.f32 	%f10, [%rd24+4];
	cvt.u64.u32 	%rd29, %r10;
	cvt.u64.u32 	%rd30, %r54;
	add.s64 	%rd31, %rd30, %rd29;
	add.s64 	%rd32, %rd3, %rd31;
	shl.b64 	%rd33, %rd32, 2;
	add.s64 	%rd34, %rd1, %rd33;
	st.global.f32 	[%rd34+4], %f10;
	ld.global.f32 	%f11, [%rd24+8];
	st.global.f32 	[%rd34+8], %f11;
	ld.global.f32 	%f12, [%rd24+12];
	st.global.f32 	[%rd34+12], %f12;
	add.s32 	%r54, %r54, 4;
$L__BB0_9:
	setp.eq.s32 	%p7, %r4, 0;
	@%p7 bra 	$L__BB0_14;
	setp.eq.s32 	%p8, %r4, 1;
	@%p8 bra 	$L__BB0_12;
	add.s32 	%r46, %r54, %r9;
	cvt.s64.s32 	%rd35, %r46;
	add.s64 	%rd36, %rd35, %rd4;
	shl.b64 	%rd37, %rd36, 2;
	add.s64 	%rd38, %rd2, %rd37;
	ld.global.f32 	%f13, [%rd38];
	add.s32 	%r47, %r54, %r10;
	cvt.u64.u32 	%rd39, %r47;
	add.s64 	%rd40, %rd3, %rd39;
	shl.b64 	%rd41, %rd40, 2;
	add.s64 	%rd42, %rd1, %rd41;
	st.global.f32 	[%rd42], %f13;
	ld.global.f32 	%f14, [%rd38+4];
	cvt.u64.u32 	%rd43, %r10;
	cvt.u64.u32 	%rd44, %r54;
	add.s64 	%rd45, %rd44, %rd43;
	add.s64 	%rd46, %rd3, %rd45;
	shl.b64 	%rd47, %rd46, 2;
	add.s64 	%rd48, %rd1, %rd47;
	st.global.f32 	[%rd48+4], %f14;
	add.s32 	%r54, %r54, 2;
$L__BB0_12:
	setp.eq.s32 	%p9, %r6, 0;
	@%p9 bra 	$L__BB0_14;
	add.s32 	%r48, %r54, %r9;
	cvt.s64.s32 	%rd49, %r48;
	add.s64 	%rd50, %rd49, %rd4;
	shl.b64 	%rd51, %rd50, 2;
	add.s64 	%rd52, %rd2, %rd51;
	ld.global.f32 	%f15, [%rd52];
	add.s32 	%r49, %r54, %r10;
	cvt.u64.u32 	%rd53, %r49;
	add.s64 	%rd54, %rd3, %rd53;
	shl.b64 	%rd55, %rd54, 2;
	add.s64 	%rd56, %rd1, %rd55;
	st.global.f32 	[%rd56], %f15;
$L__BB0_14:
	add.s32 	%r50, %r50, 1;
	setp.ne.s32 	%p10, %r50, %r26;
	@%p10 bra 	$L__BB0_3;
$L__BB0_15:
	ret;

}
	// .globl	_Z10kernel2colPfiiiiiS_
.visible .entry _Z10kernel2colPfiiiiiS_(
	.param .u64 .ptr .align 1 _Z10kernel2colPfiiiiiS__param_0,
	.param .u32 _Z10kernel2colPfiiiiiS__param_1,
	.param .u32 _Z10kernel2colPfiiiiiS__param_2,
	.param .u32 _Z10kernel2colPfiiiiiS__param_3,
	.param .u32 _Z10kernel2colPfiiiiiS__param_4,
	.param .u32 _Z10kernel2colPfiiiiiS__param_5,
	.param .u64 .ptr .align 1 _Z10kernel2colPfiiiiiS__param_6
)
{
	.reg .pred 	%p<6>;
	.reg .b32 	%r<40>;
	.reg .b32 	%f<6>;
	.reg .b64 	%rd<37>;

	ld.param.u64 	%rd8, [_Z10kernel2colPfiiiiiS__param_0];
	ld.param.u32 	%r20, [_Z10kernel2colPfiiiiiS__param_1];
	ld.param.u32 	%r21, [_Z10kernel2colPfiiiiiS__param_2];
	ld.param.u32 	%r19, [_Z10kernel2colPfiiiiiS__param_3];
	ld.param.u32 	%r22, [_Z10kernel2colPfiiiiiS__param_5];
	ld.param.u64 	%rd9, [_Z10kernel2colPfiiiiiS__param_6];
	cvta.to.global.u64 	%rd1, %rd9;
	cvta.to.global.u64 	%rd2, %rd8;
	mov.u32 	%r23, %ctaid.x;
	mov.u32 	%r24, %tid.x;
	mad.lo.s32 	%r25, %r21, %r23, %r24;
	mul.lo.s32 	%r1, %r22, %r22;
	mul.lo.s32 	%r26, %r1, %r25;
	mul.lo.s32 	%r27, %r19, %r23;
	rem.s32 	%r28, %r24, %r20;
	mad.lo.s32 	%r29, %r1, %r27, %r28;
	cvt.s64.s32 	%rd3, %r29;
	cvt.s64.s32 	%rd4, %r26;
	setp.eq.s32 	%p1, %r22, 0;
	@%p1 bra 	$L__BB1_6;
	max.u32 	%r2, %r1, 1;
	setp.lt.u32 	%p2, %r1, 4;
	mov.b32 	%r39, 0;
	@%p2 bra 	$L__BB1_4;
	and.b32  	%r39, %r2, -4;
	neg.s32 	%r38, %r39;
	shl.b32 	%r5, %r19, 2;
	shl.b32 	%r36, %r19, 1;
	mul.lo.s32 	%r35, %r19, 3;
	shl.b64 	%rd10, %rd4, 2;
	add.s64 	%rd11, %rd10, %rd2;
	add.s64 	%rd36, %rd11, 8;
	mov.b32 	%r34, 0;
	mov.u32 	%r37, %r19;
$L__BB1_3:
	ld.global.f32 	%f1, [%rd36+-8];
	cvt.s64.s32 	%rd12, %r34;
	add.s64 	%rd13, %rd12, %rd3;
	shl.b64 	%rd14, %rd13, 2;
	add.s64 	%rd15, %rd1, %rd14;
	st.global.f32 	[%rd15], %f1;
	ld.global.f32 	%f2, [%rd36+-4];
	cvt.s64.s32 	%rd16, %r37;
	add.s64 	%rd17, %rd16, %rd3;
	shl.b64 	%rd18, %rd17, 2;
	add.s64 	%rd19, %rd1, %rd18;
	st.global.f32 	[%rd19], %f2;
	ld.global.f32 	%f3, [%rd36];
	cvt.s64.s32 	%rd20, %r36;
	add.s64 	%rd21, %rd20, %rd3;
	shl.b64 	%rd22, %rd21, 2;
	add.s64 	%rd23, %rd1, %rd22;
	st.global.f32 	[%rd23], %f3;
	ld.global.f32 	%f4, [%rd36+4];
	cvt.s64.s32 	%rd24, %r35;
	add.s64 	%rd25, %rd24, %rd3;
	shl.b64 	%rd26, %rd25, 2;
	add.s64 	%rd27, %rd1, %rd26;
	st.global.f32 	[%rd27], %f4;
	add.s32 	%r38, %r38, 4;
	add.s32 	%r37, %r37, %r5;
	add.s32 	%r36, %r36, %r5;
	add.s32 	%r35, %r35, %r5;
	add.s32 	%r34, %r34, %r5;
	add.s64 	%rd36, %rd36, 16;
	setp.ne.s32 	%p3, %r38, 0;
	@%p3 bra 	$L__BB1_3;
$L__BB1_4:
	and.b32  	%r32, %r2, 1;
	setp.eq.b32 	%p4, %r32, 1;
	not.pred 	%p5, %p4;
	@%p5 bra 	$L__BB1_6;
	cvt.u64.u32 	%rd28, %r39;
	add.s64 	%rd29, %rd28, %rd4;
	shl.b64 	%rd30, %rd29, 2;
	add.s64 	%rd31, %rd2, %rd30;
	ld.global.f32 	%f5, [%rd31];
	mul.lo.s32 	%r33, %r39, %r19;
	cvt.s64.s32 	%rd32, %r33;
	add.s64 	%rd33, %rd32, %rd3;
	shl.b64 	%rd34, %rd33, 2;
	add.s64 	%rd35, %rd1, %rd34;
	st.global.f32 	[%rd35], %f5;
$L__BB1_6:
	ret;

}


// ===== COMPILED SASS (sm_100) =====

	.target	sm_100

	.elftype	@"ET_EXEC"


//--------------------- .note.nv.tkinfo           --------------------------
	.section	.note.nv.tkinfo,"",@"SHT_NOTE"
	.sectionflags	@"SHF_NOTE_NV_TKINFO"
	.tkinfo
        /*0018*/ 	.word	0x00000002
        /*0030*/ 	.string	""
        /*0030*/ 	.string	"ptxas"
        /*0030*/ 	.string	"Cuda compilation tools, release 13.0, V13.0.88"
        /*0030*/ 	.string	"Build cuda_13.0.r13.0/compiler.36424714_0"
        /*0030*/ 	.string	"-arch sm_100 -m 64 "



//--------------------- .note.nv.cuinfo           --------------------------
	.section	.note.nv.cuinfo,"",@"SHT_NOTE"
	.sectionflags	@"SHF_NOTE_NV_CUINFO"
        /*0018*/ 	.short	0x0002
        /*001a*/ 	.short	0x0064
        /*001c*/ 	.short	0x0082
	.zero		2


//--------------------- .nv.info                  --------------------------
	.section	.nv.info,"",@"SHT_CUDA_INFO"
	.align	4


	//----- nvinfo : EIATTR_REGCOUNT
	.align		4
        /*0000*/ 	.byte	0x04, 0x2f
        /*0002*/ 	.short	(.L_1 - .L_0)
	.align		4
.L_0:
        /*0004*/ 	.word	index@(_Z6im2colPfiiiiiiiiiiiS_)
        /*0008*/ 	.word	0x0000001c


	//----- nvinfo : EIATTR_FRAME_SIZE
	.align		4
.L_1:
        /*000c*/ 	.byte	0x04, 0x11
        /*000e*/ 	.short	(.L_3 - .L_2)
	.align		4
.L_2:
        /*0010*/ 	.word	index@(_Z6im2colPfiiiiiiiiiiiS_)
        /*0014*/ 	.word	0x00000000


	//----- nvinfo : EIATTR_REGCOUNT
	.align		4
.L_3:
        /*0018*/ 	.byte	0x04, 0x2f
        /*001a*/ 	.short	(.L_5 - .L_4)
	.align		4
.L_4:
        /*001c*/ 	.word	index@(_Z10kernel2colPfiiiiiS_)
        /*0020*/ 	.word	0x00000020


	//----- nvinfo : EIATTR_FRAME_SIZE
	.align		4
.L_5:
        /*0024*/ 	.byte	0x04, 0x11
        /*0026*/ 	.short	(.L_7 - .L_6)
	.align		4
.L_6:
        /*0028*/ 	.word	index@(_Z10kernel2colPfiiiiiS_)
        /*002c*/ 	.word	0x00000000


	//----- nvinfo : EIATTR_MIN_STACK_SIZE
	.align		4
.L_7:
        /*0030*/ 	.byte	0x04, 0x12
        /*0032*/ 	.short	(.L_9 - .L_8)
	.align		4
.L_8:
        /*0034*/ 	.word	index@(_Z10kernel2colPfiiiiiS_)
        /*0038*/ 	.word	0x00000000


	//----- nvinfo : EIATTR_MIN_STACK_SIZE
	.align		4
.L_9:
        /*003c*/ 	.byte	0x04, 0x12
        /*003e*/ 	.short	(.L_11 - .L_10)
	.align		4
.L_10:
        /*0040*/ 	.word	index@(_Z6im2colPfiiiiiiiiiiiS_)
        /*0044*/ 	.word	0x00000000
.L_11:


//--------------------- .nv.compat                --------------------------
	.section	.nv.compat,"",@"SHT_CUDA_COMPAT_INFO"
	.align	4
        /*0000*/ 	.byte	0x02, 0x09, 0x00, 0x00, 0x02, 0x02, 0x01, 0x00, 0x02, 0x05, 0x05, 0x00, 0x03, 0x07, 0x01, 0x01
        /*0010*/ 	.byte	0x02, 0x03, 0x00, 0x00, 0x02, 0x06, 0x01, 0x00, 0x04, 0x0b, 0x08, 0x00, 0x09, 0x00, 0x00, 0x00
        /*0020*/ 	.byte	0x00, 0x00, 0x00, 0x00


//--------------------- .nv.info._Z10kernel2colPfiiiiiS_ --------------------------
	.section	.nv.info._Z10kernel2colPfiiiiiS_,"",@"SHT_CUDA_INFO"
	.sectionflags	@""
	.align	4


	//----- nvinfo : EIATTR_CUDA_API_VERSION
	.align		4
        /*0000*/ 	.byte	0x04, 0x37
        /*0002*/ 	.short	(.L_13 - .L_12)
.L_12:
        /*0004*/ 	.word	0x00000082


	//----- nvinfo : EIATTR_KPARAM_INFO
	.align		4
.L_13:
        /*0008*/ 	.byte	0x04, 0x17
        /*000a*/ 	.short	(.L_15 - .L_14)
.L_14:
        /*000c*/ 	.word	0x00000000
        /*0010*/ 	.short	0x0006
        /*0012*/ 	.short	0x0020
        /*0014*/ 	.byte	0x00, 0xf5, 0x21, 0x00


	//----- nvinfo : EIATTR_KPARAM_INFO
	.align		4
.L_15:
        /*0018*/ 	.byte	0x04, 0x17
        /*001a*/ 	.short	(.L_17 - .L_16)
.L_16:
        /*001c*/ 	.word	0x00000000
        /*0020*/ 	.short	0x0005
        /*0022*/ 	.short	0x0018
        /*0024*/ 	.byte	0x00, 0xf0, 0x11, 0x00


	//----- nvinfo : EIATTR_KPARAM_INFO
	.align		4
.L_17:
        /*0028*/ 	.byte	0x04, 0x17
        /*002a*/ 	.short	(.L_19 - .L_18)
.L_18:
        /*002c*/ 	.word	0x00000000
        /*0030*/ 	.short	0x0004
        /*0032*/ 	.short	0x0014
        /*0034*/ 	.byte	0x00, 0xf0, 0x11, 0x00


	//----- nvinfo : EIATTR_KPARAM_INFO
	.align		4
.L_19:
        /*0038*/ 	.byte	0x04, 0x17
        /*003a*/ 	.short	(.L_21 - .L_20)
.L_20:
        /*003c*/ 	.word	0x00000000
        /*0040*/ 	.short	0x0003
        /*0042*/ 	.short	0x0010
        /*0044*/ 	.byte	0x00, 0xf0, 0x11, 0x00


	//----- nvinfo : EIATTR_KPARAM_INFO
	.align		4
.L_21:
        /*0048*/ 	.byte	0x04, 0x17
        /*004a*/ 	.short	(.L_23 - .L_22)
.L_22:
        /*004c*/ 	.word	0x00000000
        /*0050*/ 	.short	0x0002
        /*0052*/ 	.short	0x000c
        /*0054*/ 	.byte	0x00, 0xf0, 0x11, 0x00


	//----- nvinfo : EIATTR_KPARAM_INFO
	.align		4
.L_23:
        /*0058*/ 	.byte	0x04, 0x17
        /*005a*/ 	.short	(.L_25 - .L_24)
.L_24:
        /*005c*/ 	.word	0x00000000
        /*0060*/ 	.short	0x0001
        /*0062*/ 	.short	0x0008
        /*0064*/ 	.byte	0x00, 0xf0, 0x11, 0x00


	//----- nvinfo : EIATTR_KPARAM_INFO
	.align		4
.L_25:
        /*0068*/ 	.byte	0x04, 0x17
        /*006a*/ 	.short	(.L_27 - .L_26)
.L_26:
        /*006c*/ 	.word	0x00000000
        /*0070*/ 	.short	0x0000
        /*0072*/ 	.short	0x0000
        /*0074*/ 	.byte	0x00, 0xf5, 0x21, 0x00


	//----- nvinfo : EIATTR_SPARSE_MMA_MASK
	.align		4
.L_27:
        /*0078*/ 	.byte	0x03, 0x50
        /*007a*/ 	.short	0x0000


	//----- nvinfo : EIATTR_MAXREG_COUNT
	.align		4
        /*007c*/ 	.byte	0x03, 0x1b
        /*007e*/ 	.short	0x00ff


	//----- nvinfo : EIATTR_MERCURY_ISA_VERSION
	.align		4
        /*0080*/ 	.byte	0x03, 0x5f
        /*0082*/ 	.short	0x0101


	//----- nvinfo : EIATTR_VRC_CTA_INIT_COUNT
	.align		4
        /*0084*/ 	.byte	0x02, 0x4a
	.zero		1
	.zero		1


	//----- nvinfo : EIATTR_EXIT_INSTR_OFFSETS
	.align		4
        /*0088*/ 	.byte	0x04, 0x1c
        /*008a*/ 	.short	(.L_29 - .L_28)


	//   ....[0]....
.L_28:
        /*008c*/ 	.word	0x000001f0


	//   ....[1]....
        /*0090*/ 	.word	0x00001190


	//   ....[2]....
        /*0094*/ 	.word	0x00001270


	//----- nvinfo : EIATTR_CBANK_PARAM_SIZE
	.align		4
.L_29:
        /*0098*/ 	.byte	0x03, 0x19
        /*009a*/ 	.short	0x0028


	//----- nvinfo : EIATTR_PARAM_CBANK
	.align		4
        /*009c*/ 	.byte	0x04, 0x0a
        /*009e*/ 	.short	(.L_31 - .L_30)
	.align		4
.L_30:
        /*00a0*/ 	.word	index@(.nv.constant0._Z10kernel2colPfiiiiiS_)
        /*00a4*/ 	.short	0x0380
        /*00a6*/ 	.short	0x0028


	//----- nvinfo : EIATTR_SW_WAR
	.align		4
.L_31:
        /*00a8*/ 	.byte	0x04, 0x36
        /*00aa*/ 	.short	(.L_33 - .L_32)
.L_32:
        /*00ac*/ 	.word	0x00000008
.L_33:


//--------------------- .nv.info._Z6im2colPfiiiiiiiiiiiS_ --------------------------
	.section	.nv.info._Z6im2colPfiiiiiiiiiiiS_,"",@"SHT_CUDA_INFO"
	.sectionflags	@""
	.align	4


	//----- nvinfo : EIATTR_CUDA_API_VERSION
	.align		4
        /*0000*/ 	.byte	0x04, 0x37
        /*0002*/ 	.short	(.L_35 - .L_34)
.L_34:
        /*0004*/ 	.word	0x00000082


	//----- nvinfo : EIATTR_KPARAM_INFO
	.align		4
.L_35:
        /*0008*/ 	.byte	0x04, 0x17
        /*000a*/ 	.short	(.L_37 - .L_36)
.L_36:
        /*000c*/ 	.word	0x00000000
        /*0010*/ 	.short	0x000c
        /*0012*/ 	.short	0x0038
        /*0014*/ 	.byte	0x00, 0xf5, 0x21, 0x00


	//----- nvinfo : EIATTR_KPARAM_INFO
	.align		4
.L_37:
        /*0018*/ 	.byte	0x04, 0x17
        /*001a*/ 	.short	(.L_39 - .L_38)
.L_38:
        /*001c*/ 	.word	0x00000000
        /*0020*/ 	.short	0x000b
        /*0022*/ 	.short	0x0030
        /*0024*/ 	.byte	0x00, 0xf0, 0x11, 0x00


	//----- nvinfo : EIATTR_KPARAM_INFO
	.align		4
.L_39:
        /*0028*/ 	.byte	0x04, 0x17
        /*002a*/ 	.short	(.L_41 - .L_40)
.L_40:
        /*002c*/ 	.word	0x00000000
        /*0030*/ 	.short	0x000a
        /*0032*/ 	.short	0x002c
        /*0034*/ 	.byte	0x00, 0xf0, 0x11, 0x00


	//----- nvinfo : EIATTR_KPARAM_INFO
	.align		4
.L_41:
        /*0038*/ 	.byte	0x04, 0x17
        /*003a*/ 	.short	(.L_43 - .L_42)
.L_42:
        /*003c*/ 	.word	0x00000000
        /*0040*/ 	.short	0x0009
        /*0042*/ 	.short	0x0028
        /*0044*/ 	.byte	0x00, 0xf0, 0x11, 0x00


	//----- nvinfo : EIATTR_KPARAM_INFO
	.align		4
.L_43:
        /*0048*/ 	.byte	0x04, 0x17
        /*004a*/ 	.short	(.L_45 - .L_44)
.L_44:
        /*004c*/ 	.word	0x00000000
        /*0050*/ 	.short	0x0008
        /*0052*/ 	.short	0x0024
        /*0054*/ 	.byte	0x00, 0xf0, 0x11, 0x00


	//----- nvinfo : EIATTR_KPARAM_INFO
	.align		4
.L_45:
        /*0058*/ 	.byte	0x04, 0x17
        /*005a*/ 	.short	(.L_47 - .L_46)
.L_46:
        /*005c*/ 	.word	0x00000000
        /*0060*/ 	.short	0x0007
        /*0062*/ 	.short	0x0020
        /*0064*/ 	.byte	0x00, 0xf0, 0x11, 0x00


	//----- nvinfo : EIATTR_KPARAM_INFO
	.align		4
.L_47:
        /*0068*/ 	.byte	0x04, 0x17
        /*006a*/ 	.short	(.L_49 - .L_48)
.L_48:
        /*006c*/ 	.word	0x00000000
        /*0070*/ 	.short	0x0006
        /*0072*/ 	.short	0x001c
        /*0074*/ 	.byte	0x00, 0xf0, 0x11, 0x00


	//----- nvinfo : EIATTR_KPARAM_INFO
	.align		4
.L_49:
        /*0078*/ 	.byte	0x04, 0x17
        /*007a*/ 	.short	(.L_51 - .L_50)
.L_50:
        /*007c*/ 	.word	0x00000000
        /*0080*/ 	.short	0x0005
        /*0082*/ 	.short	0x0018
        /*0084*/ 	.byte	0x00, 0xf0, 0x11, 0x00


	//----- nvinfo : EIATTR_KPARAM_INFO
	.align		4
.L_51:
        /*0088*/ 	.byte	0x04, 0x17
        /*008a*/ 	.short	(.L_53 - .L_52)
.L_52:
        /*008c*/ 	.word	0x00000000
        /*0090*/ 	.short	0x0004
        /*0092*/ 	.short	0x0014
        /*0094*/ 	.byte	0x00, 0xf0, 0x11, 0x00


	//----- nvinfo : EIATTR_KPARAM_INFO
	.align		4
.L_53:
        /*0098*/ 	.byte	0x04, 0x17
        /*009a*/ 	.short	(.L_55 - .L_54)
.L_54:
        /*009c*/ 	.word	0x00000000
        /*00a0*/ 	.short	0x0003
        /*00a2*/ 	.short	0x0010
        /*00a4*/ 	.byte	0x00, 0xf0, 0x11, 0x00


	//----- nvinfo : EIATTR_KPARAM_INFO
	.align		4
.L_55:
        /*00a8*/ 	.byte	0x04, 0x17
        /*00aa*/ 	.short	(.L_57 - .L_56)
.L_56:
        /*00ac*/ 	.word	0x00000000
        /*00b0*/ 	.short	0x0002
        /*00b2*/ 	.short	0x000c
        /*00b4*/ 	.byte	0x00, 0xf0, 0x11, 0x00


	//----- nvinfo : EIATTR_KPARAM_INFO
	.align		4
.L_57:
        /*00b8*/ 	.byte	0x04, 0x17
        /*00ba*/ 	.short	(.L_59 - .L_58)
.L_58:
        /*00bc*/ 	.word	0x00000000
        /*00c0*/ 	.short	0x0001
        /*00c2*/ 	.short	0x0008
        /*00c4*/ 	.byte	0x00, 0xf0, 0x11, 0x00


	//----- nvinfo : EIATTR_KPARAM_INFO
	.align		4
.L_59:
        /*00c8*/ 	.byte	0x04, 0x17
        /*00ca*/ 	.short	(.L_61 - .L_60)
.L_60:
        /*00cc*/ 	.word	0x00000000
        /*00d0*/ 	.short	0x0000
        /*00d2*/ 	.short	0x0000
        /*00d4*/ 	.byte	0x00, 0xf5, 0x21, 0x00


	//----- nvinfo : EIATTR_SPARSE_MMA_MASK
	.align		4
.L_61:
        /*00d8*/ 	.byte	0x03, 0x50
        /*00da*/ 	.short	0x0000


	//----- nvinfo : EIATTR_MAXREG_COUNT
	.align		4
        /*00dc*/ 	.byte	0x03, 0x1b
        /*00de*/ 	.short	0x00ff


	//----- nvinfo : EIATTR_MERCURY_ISA_VERSION
	.align		4
        /*00e0*/ 	.byte	0x03, 0x5f
        /*00e2*/ 	.short	0x0101


	//----- nvinfo : EIATTR_VRC_CTA_INIT_COUNT
	.align		4
        /*00e4*/ 	.byte	0x02, 0x4a
	.zero		1
	.zero		1


	//----- nvinfo : EIATTR_EXIT_INSTR_OFFSETS
	.align		4
        /*00e8*/ 	.byte	0x04, 0x1c
        /*00ea*/ 	.short	(.L_63 - .L_62)


	//   ....[0]....
.L_62:
        /*00ec*/ 	.word	0x00000070


	//   ....[1]....
        /*00f0*/ 	.word	0x000002c0


	//   ....[2]....
        /*00f4*/ 	.word	0x00000b20


	//----- nvinfo : EIATTR_CBANK_PARAM_SIZE
	.align		4
.L_63:
        /*00f8*/ 	.byte	0x03, 0x19
        /*00fa*/ 	.short	0x0040


	//----- nvinfo : EIATTR_PARAM_CBANK
	.align		4
        /*00fc*/ 	.byte	0x04, 0x0a
        /*00fe*/ 	.short	(.L_65 - .L_64)
	.align		4
.L_64:
        /*0100*/ 	.word	index@(.nv.constant0._Z6im2colPfiiiiiiiiiiiS_)
        /*0104*/ 	.short	0x0380
        /*0106*/ 	.short	0x0040


	//----- nvinfo : EIATTR_SW_WAR
	.align		4
.L_65:
        /*0108*/ 	.byte	0x04, 0x36
        /*010a*/ 	.short	(.L_67 - .L_66)
.L_66:
        /*010c*/ 	.word	0x00000008
.L_67:


//--------------------- .nv.callgraph             --------------------------
	.section	.nv.callgraph,"",@"SHT_CUDA_CALLGRAPH"
	.align	4
	.sectionentsize	8
	.align		4
        /*0000*/ 	.word	0x00000000
	.align		4
        /*0004*/ 	.word	0xffffffff
	.align		4
        /*0008*/ 	.word	0x00000000
	.align		4
        /*000c*/ 	.word	0xfffffffe
	.align		4
        /*0010*/ 	.word	0x00000000
	.align		4
        /*0014*/ 	.word	0xfffffffd
	.align		4
        /*0018*/ 	.word	0x00000000
	.align		4
        /*001c*/ 	.word	0xfffffffc


//--------------------- .text._Z10kernel2colPfiiiiiS_ --------------------------
	.section	.text._Z10kernel2colPfiiiiiS_,"ax",@progbits
	.align	128
        .global         _Z10kernel2colPfiiiiiS_
        .type           _Z10kernel2colPfiiiiiS_,@function
        .size           _Z10kernel2colPfiiiiiS_,(.L_x_13 - _Z10kernel2colPfiiiiiS_)
        .other          _Z10kernel2colPfiiiiiS_,@"STO_CUDA_ENTRY STV_DEFAULT"
_Z10kernel2colPfiiiiiS_:
.text._Z10kernel2colPfiiiiiS_:
[----:B------:R-:W-:Y:S08]  /*0000*/  LDC R1, c[0x0][0x37c] ;  /* 0x0000df00ff017b82 */ /* 0x000ff00000000800 */
[----:B------:R-:W0:Y:S01]  /*0010*/  LDC.64 R6, c[0x0][0x388] ;  /* 0x0000e200ff067b82 */ /* 0x000e220000000a00 */
[----:B------:R-:W1:Y:S07]  /*0020*/  S2R R4, SR_TID.X ;  /* 0x0000000000047919 */ /* 0x000e6e0000002100 */
[----:B------:R-:W2:Y:S01]  /*0030*/  S2UR UR6, SR_CTAID.X ;  /* 0x00000000000679c3 */ /* 0x000ea20000002500 */
[----:B0-----:R-:W-:-:S04]  /*0040*/  IABS R8, R6 ;  /* 0x0000000600087213 */ /* 0x001fc80000000000 */
[----:B------:R-:W0:Y:S01]  /*0050*/  I2F.RP R0, R8 ;  /* 0x0000000800007306 */ /* 0x000e220000209400 */
[----:B-1----:R-:W-:-:S07]  /*0060*/  IABS R9, R4 ;  /* 0x0000000400097213 */ /* 0x002fce0000000000 */
[----:B0-----:R-:W0:Y:S02]  /*0070*/  MUFU.RCP R0, R0 ;  /* 0x0000000000007308 */ /* 0x001e240000001000 */
[----:B0-----:R-:W-:Y:S02]  /*0080*/  VIADD R2, R0, 0xffffffe ;  /* 0x0ffffffe00027836 */ /* 0x001fe40000000000 */
[----:B------:R-:W0:Y:S04]  /*0090*/  LDC R0, c[0x0][0x390] ;  /* 0x0000e400ff007b82 */ /* 0x000e280000000800 */
[----:B------:R1:W3:Y:S02]  /*00a0*/  F2I.FTZ.U32.TRUNC.NTZ R3, R2 ;  /* 0x0000000200037305 */ /* 0x0002e4000021f000 */
[----:B-1----:R-:W-:-:S02]  /*00b0*/  IMAD.MOV.U32 R2, RZ, RZ, RZ ;  /* 0x000000ffff027224 */ /* 0x002fc400078e00ff */
[----:B---3--:R-:W-:-:S04]  /*00c0*/  IMAD.MOV R5, RZ, RZ, -R3 ;  /* 0x000000ffff057224 */ /* 0x008fc800078e0a03 */
[----:B------:R-:W-:-:S04]  /*00d0*/  IMAD R5, R5, R8, RZ ;  /* 0x0000000805057224 */ /* 0x000fc800078e02ff */
[----:B------:R-:W-:Y:S02]  /*00e0*/  IMAD.HI.U32 R3, R3, R5, R2 ;  /* 0x0000000503037227 */ /* 0x000fe400078e0002 */
[----:B------:R-:W1:Y:S02]  /*00f0*/  LDC R2, c[0x0][0x398] ;  /* 0x0000e600ff027b82 */ /* 0x000e640000000800 */
[----:B------:R-:W-:-:S04]  /*0100*/  IMAD.MOV.U32 R5, RZ, RZ, R9 ;  /* 0x000000ffff057224 */ /* 0x000fc800078e0009 */
[----:B------:R-:W-:-:S04]  /*0110*/  IMAD.HI.U32 R3, R3, R5, RZ ;  /* 0x0000000503037227 */ /* 0x000fc800078e00ff */
[----:B------:R-:W-:-:S04]  /*0120*/  IMAD.MOV R3, RZ, RZ, -R3 ;  /* 0x000000ffff037224 */ /* 0x000fc800078e0a03 */
[----:B------:R-:W-:-:S05]  /*0130*/  IMAD R3, R8, R3, R5 ;  /* 0x0000000308037224 */ /* 0x000fca00078e0205 */
[----:B------:R-:W-:Y:S02]  /*0140*/  ISETP.GT.U32.AND P0, PT, R8, R3, PT ;  /* 0x000000030800720c */ /* 0x000fe40003f04070 */
[----:B-1----:R-:W-:-:S11]  /*0150*/  ISETP.NE.AND P2, PT, R2, RZ, PT ;  /* 0x000000ff0200720c */ /* 0x002fd60003f45270 */
[----:B------:R-:W-:Y:S01]  /*0160*/  @!P0 IMAD.IADD R3, R3, 0x1, -R8 ;  /* 0x0000000103038824 */ /* 0x000fe200078e0a08 */
[----:B------:R-:W-:Y:S01]  /*0170*/  ISETP.GE.AND P0, PT, R4, RZ, PT ;  /* 0x000000ff0400720c */ /* 0x000fe20003f06270 */
[----:B--2---:R-:W-:-:S03]  /*0180*/  IMAD R4, R7, UR6, R4 ;  /* 0x0000000607047c24 */ /* 0x004fc6000f8e0204 */
[----:B------:R-:W-:-:S13]  /*0190*/  ISETP.GT.U32.AND P1, PT, R8, R3, PT ;  /* 0x000000030800720c */ /* 0x000fda0003f24070 */
[----:B------:R-:W-:Y:S01]  /*01a0*/  @!P1 IMAD.IADD R3, R3, 0x1, -R8 ;  /* 0x0000000103039824 */ /* 0x000fe200078e0a08 */
[----:B------:R-:W-:-:S03]  /*01b0*/  ISETP.NE.AND P1, PT, R6, RZ, PT ;  /* 0x000000ff0600720c */ /* 0x000fc60003f25270 */
[----:B------:R-:W-:Y:S02]  /*01c0*/  IMAD.MOV.U32 R5, RZ, RZ, R3 ;  /* 0x000000ffff057224 */ /* 0x000fe400078e0003 */
[----:B------:R-:W-:Y:S02]  /*01d0*/  IMAD R3, R2, R2, RZ ;  /* 0x0000000202037224 */ /* 0x000fe400078e02ff */
[----:B------:R-:W-:Y:S01]  /*01e0*/  @!P0 IMAD.MOV R5, RZ, RZ, -R5 ;  /* 0x000000ffff058224 */ /* 0x000fe200078e0a05 */
[----:B0-----:R-:W-:Y:S06]  /*01f0*/  @!P2 EXIT ;  /* 0x000000000000a94d */ /* 0x001fec0003800000 */
[C---:B------:R-:W-:Y:S01]  /*0200*/  ISETP.GE.U32.AND P0, PT, R3.reuse, 0x4, PT ;  /* 0x000000040300780c */ /* 0x040fe20003f06070 */
[----:B------:R-:W-:Y:S01]  /*0210*/  IMAD R2, R0, UR6, RZ ;  /* 0x0000000600027c24 */ /* 0x000fe2000f8e02ff */
[----:B------:R-:W-:Y:S01]  /*0220*/  @!P1 LOP3.LUT R5, RZ, R6, RZ, 0x33, !PT ;  /* 0x00000006ff059212 */ /* 0x000fe200078e33ff */
[----:B------:R-:W-:Y:S01]  /*0230*/  IMAD R4, R4, R3, RZ ;  /* 0x0000000304047224 */ /* 0x000fe200078e02ff */
[----:B------:R-:W0:Y:S01]  /*0240*/  LDCU.64 UR4, c[0x0][0x358] ;  /* 0x00006b00ff0477ac */ /* 0x000e220008000a00 */
[C---:B------:R-:W-:Y:S01]  /*0250*/  VIMNMX.U32 R6, PT, PT, R3.reuse, 0x1, !PT ;  /* 0x0000000103067848 */ /* 0x040fe20007fe0000 */
[----:B------:R-:W-:Y:S02]  /*0260*/  IMAD.MOV.U32 R7, RZ, RZ, RZ ;  /* 0x000000ffff077224 */ /* 0x000fe400078e00ff */
[----:B------:R-:W-:Y:S01]  /*0270*/  IMAD R5, R3, R2, R5 ;  /* 0x0000000203057224 */ /* 0x000fe200078e0205 */
[----:B------:R-:W-:-:S04]  /*0280*/  SHF.R.S32.HI R9, RZ, 0x1f, R4 ;  /* 0x0000001fff097819 */ /* 0x000fc80000011404 */
[----:B------:R-:W-:Y:S01]  /*0290*/  SHF.R.S32.HI R8, RZ, 0x1f, R5 ;  /* 0x0000001fff087819 */ /* 0x000fe20000011405 */
[----:B------:R-:W-:Y:S06]  /*02a0*/  @!P0 BRA `(.L_x_0) ;  /* 0x0000000c00b08947 */ /* 0x000fec0003800000 */
[----:B------:R-:W1:Y:S01]  /*02b0*/  LDCU.64 UR6, c[0x0][0x380] ;  /* 0x00007000ff0677ac */ /* 0x000e620008000a00 */
[----:B------:R-:W-:Y:S01]  /*02c0*/  LOP3.LUT R7, R6, 0xfffffffc, RZ, 0xc0, !PT ;  /* 0xfffffffc06077812 */ /* 0x000fe200078ec0ff */
[----:B------:R-:W2:Y:S01]  /*02d0*/  LDC R13, c[0x0][0x390] ;  /* 0x0000e400ff0d7b82 */ /* 0x000ea20000000800 */
[C---:B------:R-:W-:Y:S01]  /*02e0*/  IMAD.SHL.U32 R11, R0.reuse, 0x2, RZ ;  /* 0x00000002000b7824 */ /* 0x040fe200078e00ff */
[----:B------:R-:W3:Y:S01]  /*02f0*/  LDCU.64 UR8, c[0x0][0x3a0] ;  /* 0x00007400ff0877ac */ /* 0x000ee20008000a00 */
[----:B------:R-:W-:Y:S02]  /*0300*/  IMAD R15, R0, 0x3, RZ ;  /* 0x00000003000f7824 */ /* 0x000fe400078e02ff */
[----:B------:R-:W-:Y:S02]  /*0310*/  IMAD.MOV R10, RZ, RZ, -R7 ;  /* 0x000000ffff0a7224 */ /* 0x000fe400078e0a07 */
[----:B------:R-:W-:Y:S01]  /*0320*/  IMAD.MOV.U32 R17, RZ, RZ, RZ ;  /* 0x000000ffff117224 */ /* 0x000fe200078e00ff */
[----:B-1----:R-:W-:-:S04]  /*0330*/  LEA R2, P0, R4, UR6, 0x2 ;  /* 0x0000000604027c11 */ /* 0x002fc8000f8010ff */
[----:B------:R-:W-:Y:S02]  /*0340*/  LEA.HI.X R3, R4, UR7, R9, 0x2, P0 ;  /* 0x0000000704037c11 */ /* 0x000fe400080f1409 */
[----:B------:R-:W-:Y:S02]  /*0350*/  ISETP.GE.AND P0, PT, R10, RZ, PT ;  /* 0x000000ff0a00720c */ /* 0x000fe40003f06270 */
[----:B------:R-:W-:-:S05]  /*0360*/  IADD3 R2, P1, PT, R2, 0x8, RZ ;  /* 0x0000000802027810 */ /* 0x000fca0007f3e0ff */
[----:B------:R-:W-:-:S06]  /*0370*/  IMAD.X R3, RZ, RZ, R3, P1 ;  /* 0x000000ffff037224 */ /* 0x000fcc00008e0603 */
[----:B---3--:R-:W-:Y:S05]  /*0380*/  @P0 BRA `(.L_x_1) ;  /* 0x0000000800f40947 */ /* 0x008fea0003800000 */
[----:B------:R-:W-:Y:S01]  /*0390*/  IMAD.MOV R12, RZ, RZ, -R10 ;  /* 0x000000ffff0c7224 */ /* 0x000fe200078e0a0a */
[----:B------:R-:W-:-:S04]  /*03a0*/  PLOP3.LUT P0, PT, PT, PT, PT, 0x80, 0x8 ;  /* 0x000000000008781c */ /* 0x000fc80003f0f070 */
[----:B------:R-:W-:-:S13]  /*03b0*/  ISETP.GT.AND P1, PT, R12, 0xc, PT ;  /* 0x0000000c0c00780c */ /* 0x000fda0003f24270 */
[----:B------:R-:W-:Y:S05]  /*03c0*/  @!P1 BRA `(.L_x_2) ;  /* 0x0000000400dc9947 */ /* 0x000fea0003800000 */
[----:B------:R-:W-:Y:S01]  /*03d0*/  PLOP3.LUT P0, PT, PT, PT, PT, 0x8, 0x80 ;  /* 0x000000000080781c */ /* 0x000fe20003f0e170 */
[----:B------:R-:W1:-:S12]  /*03e0*/  LDCU.64 UR6, c[0x0][0x3a0] ;  /* 0x00007400ff0677ac */ /* 0x000e580008000a00 */
.L_x_3:
[----:B0--3--:R-:W3:Y:S01]  /*03f0*/  LDG.E R25, desc[UR4][R2.64+-0x8] ;  /* 0xfffff80402197981 */ /* 0x009ee2000c1e1900 */
[----:B------:R-:W-:-:S04]  /*0400*/  IADD3 R12, P1, PT, R5, R17, RZ ;  /* 0x00000011050c7210 */ /* 0x000fc80007f3e0ff */
[----:B------:R-:W-:Y:S02]  /*0410*/  LEA.HI.X.SX32 R19, R17, R8, 0x1, P1 ;  /* 0x0000000811137211 */ /* 0x000fe400008f0eff */
[----:B-1----:R-:W-:-:S04]  /*0420*/  LEA R18, P1, R12, UR6, 0x2 ;  /* 0x000000060c127c11 */ /* 0x002fc8000f8210ff */
[----:B------:R-:W-:Y:S02]  /*0430*/  LEA.HI.X R19, R12, UR7, R19, 0x2, P1 ;  /* 0x000000070c137c11 */ /* 0x000fe400088f1413 */
[----:B--2---:R-:W-:-:S03]  /*0440*/  IADD3 R12, P1, PT, R5, R13, RZ ;  /* 0x0000000d050c7210 */ /* 0x004fc60007f3e0ff */
[----:B---3--:R0:W-:Y:S04]  /*0450*/  STG.E desc[UR4][R18.64], R25 ;  /* 0x0000001912007986 */ /* 0x0081e8000c101904 */
[----:B------:R-:W2:Y:S01]  /*0460*/  LDG.E R27, desc[UR4][R2.64+-0x4] ;  /* 0xfffffc04021b7981 */ /* 0x000ea2000c1e1900 */
[----:B------:R-:W-:Y:S02]  /*0470*/  LEA.HI.X.SX32 R21, R13, R8, 0x1, P1 ;  /* 0x000000080d157211 */ /* 0x000fe400008f0eff */
[----:B------:R-:W-:-:S04]  /*0480*/  LEA R20, P1, R12, UR6, 0x2 ;  /* 0x000000060c147c11 */ /* 0x000fc8000f8210ff */
[----:B------:R-:W-:Y:S02]  /*0490*/  LEA.HI.X R21, R12, UR7, R21, 0x2, P1 ;  /* 0x000000070c157c11 */ /* 0x000fe400088f1415 */
[----:B------:R-:W-:-:S03]  /*04a0*/  IADD3 R12, P1, PT, R5, R11, RZ ;  /* 0x0000000b050c7210 */ /* 0x000fc60007f3e0ff */
[----:B--2---:R1:W-:Y:S04]  /*04b0*/  STG.E desc[UR4][R20.64], R27 ;  /* 0x0000001b14007986 */ /* 0x0043e8000c101904 */
[----:B------:R-:W2:Y:S01]  /*04c0*/  LDG.E R29, desc[UR4][R2.64] ;  /* 0x00000004021d7981 */ /* 0x000ea2000c1e1900 */
[----:B------:R-:W-:Y:S02]  /*04d0*/  LEA.HI.X.SX32 R23, R11, R8, 0x1, P1 ;  /* 0x000000080b177211 */ /* 0x000fe400008f0eff */
[----:B------:R-:W-:-:S04]  /*04e0*/  LEA R22, P1, R12, UR6, 0x2 ;  /* 0x000000060c167c11 */ /* 0x000fc8000f8210ff */
[----:B------:R-:W-:Y:S02]  /*04f0*/  LEA.HI.X R23, R12, UR7, R23, 0x2, P1 ;  /* 0x000000070c177c11 */ /* 0x000fe400088f1417 */
[----:B------:R-:W-:-:S03]  /*0500*/  IADD3 R12, P1, PT, R5, R15, RZ ;  /* 0x0000000f050c7210 */ /* 0x000fc60007f3e0ff */
[----:B--2---:R2:W-:Y:S04]  /*0510*/  STG.E desc[UR4][R22.64], R29 ;  /* 0x0000001d16007986 */ /* 0x0045e8000c101904 */
[----:B0-----:R-:W3:Y:S01]  /*0520*/  LDG.E R25, desc[UR4][R2.64+0x4] ;  /* 0x0000040402197981 */ /* 0x001ee2000c1e1900 */
[----:B------:R-:W-:Y:S02]  /*0530*/  LEA.HI.X.SX32 R19, R15, R8, 0x1, P1 ;  /* 0x000000080f137211 */ /* 0x000fe400008f0eff */
[----:B------:R-:W-:-:S04]  /*0540*/  LEA R18, P1, R12, UR6, 0x2 ;  /* 0x000000060c127c11 */ /* 0x000fc8000f8210ff */
[----:B------:R-:W-:Y:S01]  /*0550*/  LEA.HI.X R19, R12, UR7, R19, 0x2, P1 ;  /* 0x000000070c137c11 */ /* 0x000fe200088f1413 */
[----:B-1----:R-:W-:-:S05]  /*0560*/  IMAD R21, R0, 0x4, R17 ;  /* 0x0000000400157824 */ /* 0x002fca00078e0211 */
[----:B------:R-:W-:Y:S01]  /*0570*/  IADD3 R12, P1, PT, R5, R21, RZ ;  /* 0x00000015050c7210 */ /* 0x000fe20007f3e0ff */
[----:B---3--:R0:W-:Y:S04]  /*0580*/  STG.E desc[UR4][R18.64], R25 ;  /* 0x0000001912007986 */ /* 0x0081e8000c101904 */
[----:B------:R-:W3:Y:S01]  /*0590*/  LDG.E R27, desc[UR4][R2.64+0x8] ;  /* 0x00000804021b7981 */ /* 0x000ee2000c1e1900 */
[----:B------:R-:W-:Y:S02]  /*05a0*/  LEA.HI.X.SX32 R17, R21, R8, 0x1, P1 ;  /* 0x0000000815117211 */ /* 0x000fe400008f0eff */
[----:B------:R-:W-:-:S04]  /*05b0*/  LEA R16, P1, R12, UR6, 0x2 ;  /* 0x000000060c107c11 */ /* 0x000fc8000f8210ff */
[----:B------:R-:W-:Y:S01]  /*05c0*/  LEA.HI.X R17, R12, UR7, R17, 0x2, P1 ;  /* 0x000000070c117c11 */ /* 0x000fe200088f1411 */
[----:B--2---:R-:W-:-:S05]  /*05d0*/  IMAD R23, R0, 0x4, R13 ;  /* 0x0000000400177824 */ /* 0x004fca00078e020d */
[----:B------:R-:W-:Y:S01]  /*05e0*/  IADD3 R13, P1, PT, R5, R23, RZ ;  /* 0x00000017050d7210 */ /* 0x000fe20007f3e0ff */
[----:B---3--:R1:W-:Y:S04]  /*05f0*/  STG.E desc[UR4][R16.64], R27 ;  /* 0x0000001b10007986 */ /* 0x0083e8000c101904 */
[----:B------:R-:W2:Y:S01]  /*0600*/  LDG.E R29, desc[UR4][R2.64+0xc] ;  /* 0x00000c04021d7981 */ /* 0x000ea2000c1e1900 */
[----:B------:R-:W-:Y:S02]  /*0610*/  LEA.HI.X.SX32 R14, R23, R8, 0x1, P1 ;  /* 0x00000008170e7211 */ /* 0x000fe400008f0eff */
[----:B------:R-:W-:-:S04]  /*0620*/  LEA R12, P1, R13, UR6, 0x2 ;  /* 0x000000060d0c7c11 */ /* 0x000fc8000f8210ff */
[----:B------:R-:W-:Y:S01]  /*0630*/  LEA.HI.X R13, R13, UR7, R14, 0x2, P1 ;  /* 0x000000070d0d7c11 */ /* 0x000fe200088f140e */
[----:B------:R-:W-:-:S05]  /*0640*/  IMAD R11, R0, 0x4, R11 ;  /* 0x00000004000b7824 */ /* 0x000fca00078e020b */
[----:B------:R-:W-:Y:S01]  /*0650*/  IADD3 R14, P1, PT, R5, R11, RZ ;  /* 0x0000000b050e7210 */ /* 0x000fe20007f3e0ff */
[----:B--2---:R2:W-:Y:S04]  /*0660*/  STG.E desc[UR4][R12.64], R29 ;  /* 0x0000001d0c007986 */ /* 0x0045e8000c101904 */
[----:B0-----:R-:W3:Y:S01]  /*0670*/  LDG.E R25, desc[UR4][R2.64+0x10] ;  /* 0x0000100402197981 */ /* 0x001ee2000c1e1900 */
[----:B-1----:R-:W-:Y:S02]  /*0680*/  LEA.HI.X.SX32 R17, R11, R8, 0x1, P1 ;  /* 0x000000080b117211 */ /* 0x002fe400008f0eff */
[----:B------:R-:W-:-:S04]  /*0690*/  LEA R16, P1, R14, UR6, 0x2 ;  /* 0x000000060e107c11 */ /* 0x000fc8000f8210ff */
[----:B------:R-:W-:Y:S01]  /*06a0*/  LEA.HI.X R17, R14, UR7, R17, 0x2, P1 ;  /* 0x000000070e117c11 */ /* 0x000fe200088f1411 */
[----:B------:R-:W-:-:S05]  /*06b0*/  IMAD R19, R0, 0x4, R15 ;  /* 0x0000000400137824 */ /* 0x000fca00078e020f */
[----:B------:R-:W-:Y:S01]  /*06c0*/  IADD3 R14, P1, PT, R5, R19, RZ ;  /* 0x00000013050e7210 */ /* 0x000fe20007f3e0ff */
[----:B---3--:R0:W-:Y:S04]  /*06d0*/  STG.E desc[UR4][R16.64], R25 ;  /* 0x0000001910007986 */ /* 0x0081e8000c101904 */
[----:B------:R-:W3:Y:S01]  /*06e0*/  LDG.E R27, desc[UR4][R2.64+0x14] ;  /* 0x00001404021b7981 */ /* 0x000ee2000c1e1900 */
[----:B--2---:R-:W-:Y:S02]  /*06f0*/  LEA.HI.X.SX32 R13, R19, R8, 0x1, P1 ;  /* 0x00000008130d7211 */ /* 0x004fe400008f0eff */
[----:B------:R-:W-:-:S04]  /*0700*/  LEA R12, P1, R14, UR6, 0x2 ;  /* 0x000000060e0c7c11 */ /* 0x000fc8000f8210ff */
[----:B------:R-:W-:Y:S01]  /*0710*/  LEA.HI.X R13, R14, UR7, R13, 0x2, P1 ;  /* 0x000000070e0d7c11 */ /* 0x000fe200088f140d */
[----:B------:R-:W-:-:S05]  /*0720*/  IMAD R21, R0, 0x4, R21 ;  /* 0x0000000400157824 */ /* 0x000fca00078e0215 */
[----:B------:R-:W-:Y:S01]  /*0730*/  IADD3 R15, P1, PT, R5, R21, RZ ;  /* 0x00000015050f7210 */ /* 0x000fe20007f3e0ff */
[----:B---3--:R1:W-:Y:S04]  /*0740*/  STG.E desc[UR4][R12.64], R27 ;  /* 0x0000001b0c007986 */ /* 0x0083e8000c101904 */
[----:B------:R-:W2:Y:S01]  /*0750*/  LDG.E R29, desc[UR4][R2.64+0x18] ;  /* 0x00001804021d7981 */ /* 0x000ea2000c1e1900 */
[----:B0-----:R-:W-:Y:S02]  /*0760*/  LEA.HI.X.SX32 R16, R21, R8, 0x1, P1 ;  /* 0x0000000815107211 */ /* 0x001fe400008f0eff */
[----:B------:R-:W-:-:S04]  /*0770*/  LEA R14, P1, R15, UR6, 0x2 ;  /* 0x000000060f0e7c11 */ /* 0x000fc8000f8210ff */
[----:B------:R-:W-:Y:S01]  /*0780*/  LEA.HI.X R15, R15, UR7, R16, 0x2, P1 ;  /* 0x000000070f0f7c11 */ /* 0x000fe200088f1410 */
[----:B------:R-:W-:-:S05]  /*0790*/  IMAD R23, R0, 0x4, R23 ;  /* 0x0000000400177824 */ /* 0x000fca00078e0217 */
[----:B------:R-:W-:Y:S01]  /*07a0*/  IADD3 R16, P1, PT, R5, R23, RZ ;  /* 0x0000001705107210 */ /* 0x000fe20007f3e0ff */
[----:B--2---:R0:W-:Y:S04]  /*07b0*/  STG.E desc[UR4][R14.64], R29 ;  /* 0x0000001d0e007986 */ /* 0x0041e8000c101904 */
[----:B------:R-:W2:Y:S01]  /*07c0*/  LDG.E R17, desc[UR4][R2.64+0x1c] ;  /* 0x00001c0402117981 */ /* 0x000ea2000c1e1900 */
[----:B-1----:R-:W-:Y:S02]  /*07d0*/  LEA.HI.X.SX32 R13, R23, R8, 0x1, P1 ;  /* 0x00000008170d7211 */ /* 0x002fe400008f0eff */
[----:B------:R-:W-:-:S04]  /*07e0*/  LEA R12, P1, R16, UR6, 0x2 ;  /* 0x00000006100c7c11 */ /* 0x000fc8000f8210ff */
[----:B------:R-:W-:Y:S01]  /*07f0*/  LEA.HI.X R13, R16, UR7, R13, 0x2, P1 ;  /* 0x00000007100d7c11 */ /* 0x000fe200088f140d */
[----:B------:R-:W-:-:S05]  /*0800*/  IMAD R11, R0, 0x4, R11 ;  /* 0x00000004000b7824 */ /* 0x000fca00078e020b */
[----:B------:R-:W-:Y:S01]  /*0810*/  IADD3 R16, P1, PT, R5, R11, RZ ;  /* 0x0000000b05107210 */ /* 0x000fe20007f3e0ff */
[----:B--2---:R1:W-:Y:S04]  /*0820*/  STG.E desc[UR4][R12.64], R17 ;  /* 0x000000110c007986 */ /* 0x0043e8000c101904 */
        /* <DEDUP_REMOVED lines=34> */
[----:B------:R-:W-:-:S03]  /*0a50*/  VIADD R10, R10, 0x10 ;  /* 0x000000100a0a7836 */ /* 0x000fc60000000000 */
[----:B-1----:R-:W-:Y:S01]  /*0a60*/  LEA.HI.X.SX32 R13, R21, R8, 0x1, P1 ;  /* 0x00000008150d7211 */ /* 0x002fe200008f0eff */
[----:B--2---:R0:W-:Y:S04]  /*0a70*/  STG.E desc[UR4][R14.64], R27 ;  /* 0x0000001b0e007986 */ /* 0x0041e8000c101904 */
[----:B------:R1:W2:Y:S01]  /*0a80*/  LDG.E R29, desc[UR4][R2.64+0x34] ;  /* 0x00003404021d7981 */ /* 0x0002a2000c1e1900 */
[----:B------:R-:W-:Y:S01]  /*0a90*/  LEA R18, P1, R16, UR6, 0x2 ;  /* 0x0000000610127c11 */ /* 0x000fe2000f8210ff */
[C---:B------:R-:W-:Y:S02]  /*0aa0*/  IMAD R17, R0.reuse, 0x4, R17 ;  /* 0x0000000400117824 */ /* 0x040fe400078e0211 */
[----:B------:R-:W-:Y:S01]  /*0ab0*/  IMAD R11, R0, 0x4, R11 ;  /* 0x00000004000b7824 */ /* 0x000fe200078e020b */
[----:B------:R-:W-:Y:S01]  /*0ac0*/  LEA.HI.X R19, R16, UR7, R13, 0x2, P1 ;  /* 0x0000000710137c11 */ /* 0x000fe200088f140d */
[----:B------:R-:W-:Y:S01]  /*0ad0*/  IMAD R13, R0, 0x4, R23 ;  /* 0x00000004000d7824 */ /* 0x000fe200078e0217 */
[----:B------:R-:W-:Y:S01]  /*0ae0*/  ISETP.GE.AND P1, PT, R10, -0xc, PT ;  /* 0xfffffff40a00780c */ /* 0x000fe20003f26270 */
[----:B0-----:R-:W-:Y:S01]  /*0af0*/  IMAD R15, R0, 0x4, R21 ;  /* 0x00000004000f7824 */ /* 0x001fe200078e0215 */
[----:B-1----:R-:W-:-:S05]  /*0b00*/  IADD3 R2, P2, PT, R2, 0x40, RZ ;  /* 0x0000004002027810 */ /* 0x002fca0007f5e0ff */
[----:B------:R-:W-:Y:S01]  /*0b10*/  IMAD.X R3, RZ, RZ, R3, P2 ;  /* 0x000000ffff037224 */ /* 0x000fe200010e0603 */
[----:B--2---:R3:W-:Y:S05]  /*0b20*/  STG.E desc[UR4][R18.64], R29 ;  /* 0x0000001d12007986 */ /* 0x0047ea000c101904 */
[----:B------:R-:W-:Y:S05]  /*0b30*/  @!P1 BRA `(.L_x_3) ;  /* 0xfffffff8002c9947 */ /* 0x000fea000383ffff */
.L_x_2:
[----:B------:R-:W-:-:S05]  /*0b40*/  IMAD.MOV R12, RZ, RZ, -R10 ;  /* 0x000000ffff0c7224 */ /* 0x000fca00078e0a0a */
[----:B------:R-:W-:-:S13]  /*0b50*/  ISETP.GT.AND P1, PT, R12, 0x4, PT ;  /* 0x000000040c00780c */ /* 0x000fda0003f24270 */
[----:B------:R-:W-:Y:S05]  /*0b60*/  @!P1 BRA `(.L_x_4) ;  /* 0x0000000000f49947 */ /* 0x000fea0003800000 */
[----:B0-----:R-:W4:Y:S01]  /*0b70*/  LDG.E R25, desc[UR4][R2.64+-0x8] ;  /* 0xfffff80402197981 */ /* 0x001f22000c1e1900 */
[----:B------:R-:W0:Y:S01]  /*0b80*/  LDCU.64 UR6, c[0x0][0x3a0] ;  /* 0x00007400ff0677ac */ /* 0x000e220008000a00 */
[----:B------:R-:W-:-:S04]  /*0b90*/  IADD3 R12, P0, PT, R5, R17, RZ ;  /* 0x00000011050c7210 */ /* 0x000fc80007f1e0ff */
[----:B---3--:R-:W-:Y:S02]  /*0ba0*/  LEA.HI.X.SX32 R19, R17, R8, 0x1, P0 ;  /* 0x0000000811137211 */ /* 0x008fe400000f0eff */
[----:B0-----:R-:W-:-:S04]  /*0bb0*/  LEA R18, P0, R12, UR6, 0x2 ;  /* 0x000000060c127c11 */ /* 0x001fc8000f8010ff */
[----:B------:R-:W-:-:S05]  /*0bc0*/  LEA.HI.X R19, R12, UR7, R19, 0x2, P0 ;  /* 0x000000070c137c11 */ /* 0x000fca00080f1413 */
[----:B----4-:R0:W-:Y:S04]  /*0bd0*/  STG.E desc[UR4][R18.64], R25 ;  /* 0x0000001912007986 */ /* 0x0101e8000c101904 */
[----:B------:R-:W3:Y:S01]  /*0be0*/  LDG.E R27, desc[UR4][R2.64+-0x4] ;  /* 0xfffffc04021b7981 */ /* 0x000ee2000c1e1900 */
[----:B--2---:R-:W-:-:S04]  /*0bf0*/  IADD3 R12, P0, PT, R5, R13, RZ ;  /* 0x0000000d050c7210 */ /* 0x004fc80007f1e0ff */
[----:B------:R-:W-:Y:S02]  /*0c00*/  LEA.HI.X.SX32 R21, R13, R8, 0x1, P0 ;  /* 0x000000080d157211 */ /* 0x000fe400000f0eff */
[----:B------:R-:W-:-:S04]  /*0c10*/  LEA R20, P0, R12, UR6, 0x2 ;  /* 0x000000060c147c11 */ /* 0x000fc8000f8010ff */
[----:B------:R-:W-:Y:S02]  /*0c20*/  LEA.HI.X R21, R12, UR7, R21, 0x2, P0 ;  /* 0x000000070c157c11 */ /* 0x000fe400080f1415 */
[----:B------:R-:W-:-:S03]  /*0c30*/  IADD3 R12, P0, PT, R5, R11, RZ ;  /* 0x0000000b050c7210 */ /* 0x000fc60007f1e0ff */
[----:B---3--:R1:W-:Y:S04]  /*0c40*/  STG.E desc[UR4][R20.64], R27 ;  /* 0x0000001b14007986 */ /* 0x0083e8000c101904 */
        /* <DEDUP_REMOVED lines=34> */
[----:B------:R1:W3:Y:S01]  /*0e70*/  LDG.E R27, desc[UR4][R2.64+0x14] ;  /* 0x00001404021b7981 */ /* 0x0002e2000c1e1900 */
[----:B--2---:R-:W-:Y:S01]  /*0e80*/  LEA.HI.X.SX32 R13, R15, R8, 0x1, P0 ;  /* 0x000000080f0d7211 */ /* 0x004fe200000f0eff */
[----:B------:R-:W-:Y:S01]  /*0e90*/  VIADD R10, R10, 0x8 ;  /* 0x000000080a0a7836 */ /* 0x000fe20000000000 */
[----:B------:R-:W-:Y:S01]  /*0ea0*/  LEA R18, P0, R14, UR6, 0x2 ;  /* 0x000000060e127c11 */ /* 0x000fe2000f8010ff */
[C---:B------:R-:W-:Y:S02]  /*0eb0*/  IMAD R11, R0.reuse, 0x4, R11 ;  /* 0x00000004000b7824 */ /* 0x040fe400078e020b */
[----:B------:R-:W-:Y:S01]  /*0ec0*/  IMAD R15, R0, 0x4, R15 ;  /* 0x00000004000f7824 */ /* 0x000fe200078e020f */
[----:B------:R-:W-:Y:S01]  /*0ed0*/  LEA.HI.X R19, R14, UR7, R13, 0x2, P0 ;  /* 0x000000070e137c11 */ /* 0x000fe200080f140d */
[C---:B------:R-:W-:Y:S01]  /*0ee0*/  IMAD R13, R0.reuse, 0x4, R23 ;  /* 0x00000004000d7824 */ /* 0x040fe200078e0217 */
[----:B------:R-:W-:Y:S01]  /*0ef0*/  PLOP3.LUT P0, PT, PT, PT, PT, 0x8, 0x80 ;  /* 0x000000000080781c */ /* 0x000fe20003f0e170 */
[----:B0-----:R-:W-:Y:S01]  /*0f00*/  IMAD R17, R0, 0x4, R21 ;  /* 0x0000000400117824 */ /* 0x001fe200078e0215 */
[----:B-1----:R-:W-:-:S05]  /*0f10*/  IADD3 R2, P1, PT, R2, 0x20, RZ ;  /* 0x0000002002027810 */ /* 0x002fca0007f3e0ff */
[----:B------:R-:W-:Y:S01]  /*0f20*/  IMAD.X R3, RZ, RZ, R3, P1 ;  /* 0x000000ffff037224 */ /* 0x000fe200008e0603 */
[----:B---3--:R1:W-:Y:S07]  /*0f30*/  STG.E desc[UR4][R18.64], R27 ;  /* 0x0000001b12007986 */ /* 0x0083ee000c101904 */
.L_x_4:
[----:B------:R-:W-:-:S13]  /*0f40*/  ISETP.NE.OR P0, PT, R10, RZ, P0 ;  /* 0x000000ff0a00720c */ /* 0x000fda0000705670 */
[----:B------:R-:W-:Y:S05]  /*0f50*/  @!P0 BRA `(.L_x_0) ;  /* 0x0000000000848947 */ /* 0x000fea0003800000 */
.L_x_1:
[----:B0---4-:R-:W4:Y:S01]  /*0f60*/  LDG.E R25, desc[UR4][R2.64+-0x8] ;  /* 0xfffff80402197981 */ /* 0x011f22000c1e1900 */
[----:B------:R-:W-:-:S04]  /*0f70*/  IADD3 R12, P0, PT, R5, R17, RZ ;  /* 0x00000011050c7210 */ /* 0x000fc80007f1e0ff */
[----:B-1-3--:R-:W-:Y:S02]  /*0f80*/  LEA.HI.X.SX32 R19, R17, R8, 0x1, P0 ;  /* 0x0000000811137211 */ /* 0x00afe400000f0eff */
[----:B------:R-:W-:-:S04]  /*0f90*/  LEA R18, P0, R12, UR8, 0x2 ;  /* 0x000000080c127c11 */ /* 0x000fc8000f8010ff */
[----:B------:R-:W-:Y:S02]  /*0fa0*/  LEA.HI.X R19, R12, UR9, R19, 0x2, P0 ;  /* 0x000000090c137c11 */ /* 0x000fe400080f1413 */
[----:B--2---:R-:W-:-:S03]  /*0fb0*/  IADD3 R12, P0, PT, R5, R13, RZ ;  /* 0x0000000d050c7210 */ /* 0x004fc60007f1e0ff */
[----:B----4-:R0:W-:Y:S04]  /*0fc0*/  STG.E desc[UR4][R18.64], R25 ;  /* 0x0000001912007986 */ /* 0x0101e8000c101904 */
        /* <DEDUP_REMOVED lines=10> */
[----:B------:R-:W-:Y:S01]  /*1070*/  IADD3 R12, P0, PT, R5, R15, RZ ;  /* 0x0000000f050c7210 */ /* 0x000fe20007f1e0ff */
[----:B------:R-:W-:-:S03]  /*1080*/  VIADD R10, R10, 0x4 ;  /* 0x000000040a0a7836 */ /* 0x000fc60000000000 */
[----:B0-----:R-:W-:Y:S02]  /*1090*/  LEA.HI.X.SX32 R19, R15, R8, 0x1, P0 ;  /* 0x000000080f137211 */ /* 0x001fe400000f0eff */
[C---:B------:R-:W-:Y:S01]  /*10a0*/  LEA R18, P0, R12.reuse, UR8, 0x2 ;  /* 0x000000080c127c11 */ /* 0x040fe2000f8010ff */
[----:B--2---:R4:W-:Y:S04]  /*10b0*/  STG.E desc[UR4][R22.64], R29 ;  /* 0x0000001d16007986 */ /* 0x0049e8000c101904 */
[----:B------:R0:W2:Y:S01]  /*10c0*/  LDG.E R25, desc[UR4][R2.64+0x4] ;  /* 0x0000040402197981 */ /* 0x0000a2000c1e1900 */
[----:B------:R-:W-:Y:S01]  /*10d0*/  LEA.HI.X R19, R12, UR9, R19, 0x2, P0 ;  /* 0x000000090c137c11 */ /* 0x000fe200080f1413 */
[----:B------:R-:W-:Y:S01]  /*10e0*/  IMAD R13, R0, 0x4, R13 ;  /* 0x00000004000d7824 */ /* 0x000fe200078e020d */
[----:B------:R-:W-:Y:S01]  /*10f0*/  ISETP.NE.AND P0, PT, R10, RZ, PT ;  /* 0x000000ff0a00720c */ /* 0x000fe20003f05270 */
[----:B------:R-:W-:-:S02]  /*1100*/  IMAD R11, R0, 0x4, R11 ;  /* 0x00000004000b7824 */ /* 0x000fc400078e020b */
[C---:B------:R-:W-:Y:S02]  /*1110*/  IMAD R15, R0.reuse, 0x4, R15 ;  /* 0x00000004000f7824 */ /* 0x040fe400078e020f */
[----:B------:R-:W-:Y:S01]  /*1120*/  IMAD R17, R0, 0x4, R17 ;  /* 0x0000000400117824 */ /* 0x000fe200078e0211 */
[----:B0-----:R-:W-:-:S05]  /*1130*/  IADD3 R2, P1, PT, R2, 0x10, RZ ;  /* 0x0000001002027810 */ /* 0x001fca0007f3e0ff */
[----:B------:R-:W-:Y:S01]  /*1140*/  IMAD.X R3, RZ, RZ, R3, P1 ;  /* 0x000000ffff037224 */ /* 0x000fe200008e0603 */
[----:B--2---:R4:W-:Y:S01]  /*1150*/  STG.E desc[UR4][R18.64], R25 ;  /* 0x0000001912007986 */ /* 0x0049e2000c101904 */
[----:B------:R-:W-:Y:S06]  /*1160*/  @P0 BRA `(.L_x_1) ;  /* 0xfffffffc007c0947 */ /* 0x000fec000383ffff */
.L_x_0:
[----:B------:R-:W-:-:S04]  /*1170*/  LOP3.LUT R6, R6, 0x1, RZ, 0xc0, !PT ;  /* 0x0000000106067812 */ /* 0x000fc800078ec0ff */
[----:B------:R-:W-:-:S13]  /*1180*/  ISETP.NE.U32.AND P0, PT, R6, 0x1, PT ;  /* 0x000000010600780c */ /* 0x000fda0003f05070 */
[----:B0-----:R-:W-:Y:S05]  /*1190*/  @P0 EXIT ;  /* 0x000000000000094d */ /* 0x001fea0003800000 */
[----:B------:R-:W0:Y:S01]  /*11a0*/  LDCU.64 UR6, c[0x0][0x380] ;  /* 0x00007000ff0677ac */ /* 0x000e220008000a00 */
[----:B------:R-:W-:-:S05]  /*11b0*/  IADD3 R4, P0, PT, R4, R7, RZ ;  /* 0x0000000704047210 */ /* 0x000fca0007f1e0ff */
[----:B------:R-:W-:Y:S01]  /*11c0*/  IMAD.X R9, RZ, RZ, R9, P0 ;  /* 0x000000ffff097224 */ /* 0x000fe200000e0609 */
[----:B0-----:R-:W-:-:S04]  /*11d0*/  LEA R2, P0, R4, UR6, 0x2 ;  /* 0x0000000604027c11 */ /* 0x001fc8000f8010ff */
[----:B------:R-:W-:Y:S01]  /*11e0*/  LEA.HI.X R3, R4, UR7, R9, 0x2, P0 ;  /* 0x0000000704037c11 */ /* 0x000fe200080f1409 */
[----:B------:R-:W0:Y:S05]  /*11f0*/  LDCU.64 UR6, c[0x0][0x3a0] ;  /* 0x00007400ff0677ac */ /* 0x000e2a0008000a00 */
[----:B------:R-:W5:Y:S01]  /*1200*/  LDG.E R3, desc[UR4][R2.64] ;  /* 0x0000000402037981 */ /* 0x000f62000c1e1900 */
[----:B------:R-:W-:-:S05]  /*1210*/  IMAD R0, R7, R0, RZ ;  /* 0x0000000007007224 */ /* 0x000fca00078e02ff */
[----:B------:R-:W-:-:S04]  /*1220*/  IADD3 R5, P0, PT, R5, R0, RZ ;  /* 0x0000000005057210 */ /* 0x000fc80007f1e0ff */
[----:B------:R-:W-:Y:S02]  /*1230*/  LEA.HI.X.SX32 R0, R0, R8, 0x1, P0 ;  /* 0x0000000800007211 */ /* 0x000fe400000f0eff */
[----:B0-----:R-:W-:-:S04]  /*1240*/  LEA R4, P0, R5, UR6, 0x2 ;  /* 0x0000000605047c11 */ /* 0x001fc8000f8010ff */
[----:B------:R-:W-:-:S05]  /*1250*/  LEA.HI.X R5, R5, UR7, R0, 0x2, P0 ;  /* 0x0000000705057c11 */ /* 0x000fca00080f1400 */
[----:B-----5:R-:W-:Y:S01]  /*1260*/  STG.E desc[UR4][R4.64], R3 ;  /* 0x0000000304007986 */ /* 0x020fe2000c101904 */
[----:B------:R-:W-:Y:S05]  /*1270*/  EXIT ;  /* 0x000000000000794d */ /* 0x000fea0003800000 */
.L_x_5:
[----:B------:R-:W-:-:S00]  /*1280*/  BRA `(.L_x_5) ;  /* 0xfffffffc00fc7947 */ /* 0x000fc0000383ffff */
[----:B------:R-:W-:-:S00]  /*1290*/  NOP ;  /* 0x0000000000007918 */ /* 0x000fc00000000000 */
        /* <DEDUP_REMOVED lines=14> */
.L_x_13:


//--------------------- .text._Z6im2colPfiiiiiiiiiiiS_ --------------------------
	.section	.text._Z6im2colPfiiiiiiiiiiiS_,"ax",@progbits
	.align	128
        .global         _Z6im2colPfiiiiiiiiiiiS_
        .type           _Z6im2colPfiiiiiiiiiiiS_,@function
        .size           _Z6im2colPfiiiiiiiiiiiS_,(.L_x_14 - _Z6im2colPfiiiiiiiiiiiS_)
        .other          _Z6im2colPfiiiiiiiiiiiS_,@"STO_CUDA_ENTRY STV_DEFAULT"
_Z6im2colPfiiiiiiiiiiiS_:
.text._Z6im2colPfiiiiiiiiiiiS_:
[----:B------:R-:W-:Y:S01]  /*0000*/  LDC R1, c[0x0][0x37c] ;  /* 0x0000df00ff017b82 */ /* 0x000fe20000000800 */
[----:B------:R-:W0:Y:S07]  /*0010*/  S2R R3, SR_TID.X ;  /* 0x0000000000037919 */ /* 0x000e2e0000002100 */
[----:B------:R-:W0:Y:S01]  /*0020*/  S2UR UR4, SR_CTAID.X ;  /* 0x00000000000479c3 */ /* 0x000e220000002500 */
[----:B------:R-:W1:Y:S07]  /*0030*/  LDCU UR5, c[0x0][0x38c] ;  /* 0x00007180ff0577ac */ /* 0x000e6e0008000800 */
[----:B------:R-:W0:Y:S02]  /*0040*/  LDC R0, c[0x0][0x360] ;  /* 0x0000d800ff007b82 */ /* 0x000e240000000800 */
[----:B0-----:R-:W-:-:S05]  /*0050*/  IMAD R3, R0, UR4, R3 ;  /* 0x0000000400037c24 */ /* 0x001fca000f8e0203 */
[----:B-1----:R-:W-:-:S13]  /*0060*/  ISETP.GE.AND P0, PT, R3, UR5, PT ;  /* 0x0000000503007c0c */ /* 0x002fda000bf06270 */
[----:B------:R-:W-:Y:S05]  /*0070*/  @P0 EXIT ;  /* 0x000000000000094d */ /* 0x000fea0003800000 */
[----:B------:R-:W0:Y:S01]  /*0080*/  LDC R6, c[0x0][0x390] ;  /* 0x0000e400ff067b82 */ /* 0x000e220000000800 */
[----:B------:R-:W-:Y:S01]  /*0090*/  IABS R8, R3 ;  /* 0x0000000300087213 */ /* 0x000fe20000000000 */
[----:B------:R-:W1:Y:S01]  /*00a0*/  LDCU UR4, c[0x0][0x388] ;  /* 0x00007100ff0477ac */ /* 0x000e620008000800 */
[----:B------:R-:W2:Y:S01]  /*00b0*/  LDCU UR5, c[0x0][0x3b0] ;  /* 0x00007600ff0577ac */ /* 0x000ea20008000800 */
[----:B0-----:R-:W-:-:S04]  /*00c0*/  IABS R7, R6 ;  /* 0x0000000600077213 */ /* 0x001fc80000000000 */
[----:B------:R-:W0:Y:S08]  /*00d0*/  I2F.RP R0, R7 ;  /* 0x0000000700007306 */ /* 0x000e300000209400 */
[----:B0-----:R-:W0:Y:S02]  /*00e0*/  MUFU.RCP R0, R0 ;  /* 0x0000000000007308 */ /* 0x001e240000001000 */
[----:B0-----:R-:W-:-:S06]  /*00f0*/  VIADD R4, R0, 0xffffffe ;  /* 0x0ffffffe00047836 */ /* 0x001fcc0000000000 */
[----:B------:R0:W3:Y:S02]  /*0100*/  F2I.FTZ.U32.TRUNC.NTZ R5, R4 ;  /* 0x0000000400057305 */ /* 0x0000e4000021f000 */
[----:B0-----:R-:W-:Y:S02]  /*0110*/  IMAD.MOV.U32 R4, RZ, RZ, RZ ;  /* 0x000000ffff047224 */ /* 0x001fe400078e00ff */
[----:B---3--:R-:W-:-:S04]  /*0120*/  IMAD.MOV R2, RZ, RZ, -R5 ;  /* 0x000000ffff027224 */ /* 0x008fc800078e0a05 */
[----:B------:R-:W-:-:S04]  /*0130*/  IMAD R9, R2, R7, RZ ;  /* 0x0000000702097224 */ /* 0x000fc800078e02ff */
[----:B------:R-:W-:-:S06]  /*0140*/  IMAD.HI.U32 R5, R5, R9, R4 ;  /* 0x0000000905057227 */ /* 0x000fcc00078e0004 */
[----:B------:R-:W-:Y:S02]  /*0150*/  IMAD.HI.U32 R2, R5, R8, RZ ;  /* 0x0000000805027227 */ /* 0x000fe400078e00ff */
[----:B------:R-:W0:Y:S02]  /*0160*/  LDC.64 R4, c[0x0][0x3a8] ;  /* 0x0000ea00ff047b82 */ /* 0x000e240000000a00 */
[----:B------:R-:W-:-:S04]  /*0170*/  IMAD.MOV R0, RZ, RZ, -R2 ;  /* 0x000000ffff007224 */ /* 0x000fc800078e0a02 */
[C---:B------:R-:W-:Y:S02]  /*0180*/  IMAD R0, R7.reuse, R0, R8 ;  /* 0x0000000007007224 */ /* 0x040fe400078e0208 */
[----:B------:R-:W1:Y:S03]  /*0190*/  LDC.64 R8, c[0x0][0x3a0] ;  /* 0x0000e800ff087b82 */ /* 0x000e660000000a00 */
[----:B------:R-:W-:-:S13]  /*01a0*/  ISETP.GT.U32.AND P1, PT, R7, R0, PT ;  /* 0x000000000700720c */ /* 0x000fda0003f24070 */
[----:B------:R-:W-:Y:S02]  /*01b0*/  @!P1 IMAD.IADD R0, R0, 0x1, -R7 ;  /* 0x0000000100009824 */ /* 0x000fe400078e0a07 */
[----:B------:R-:W-:Y:S01]  /*01c0*/  @!P1 VIADD R2, R2, 0x1 ;  /* 0x0000000102029836 */ /* 0x000fe20000000000 */
[----:B------:R-:W-:Y:S02]  /*01d0*/  ISETP.NE.AND P1, PT, R6, RZ, PT ;  /* 0x000000ff0600720c */ /* 0x000fe40003f25270 */
[----:B------:R-:W-:Y:S02]  /*01e0*/  ISETP.GE.U32.AND P0, PT, R0, R7, PT ;  /* 0x000000070000720c */ /* 0x000fe40003f06070 */
[----:B------:R-:W-:Y:S01]  /*01f0*/  LOP3.LUT R0, R3, R6, RZ, 0x3c, !PT ;  /* 0x0000000603007212 */ /* 0x000fe200078e3cff */
[----:B-1----:R-:W-:-:S03]  /*0200*/  IMAD R7, R9, UR4, RZ ;  /* 0x0000000409077c24 */ /* 0x002fc6000f8e02ff */
[----:B------:R-:W-:-:S07]  /*0210*/  ISETP.GE.AND P2, PT, R0, RZ, PT ;  /* 0x000000ff0000720c */ /* 0x000fce0003f46270 */
[----:B------:R-:W-:Y:S01]  /*0220*/  @P0 VIADD R2, R2, 0x1 ;  /* 0x0000000102020836 */ /* 0x000fe20000000000 */
[----:B0-----:R-:W-:-:S05]  /*0230*/  ISETP.GE.AND P0, PT, R5, 0x1, PT ;  /* 0x000000010500780c */ /* 0x001fca0003f06270 */
[----:B------:R-:W-:Y:S01]  /*0240*/  @!P2 IMAD.MOV R2, RZ, RZ, -R2 ;  /* 0x000000ffff02a224 */ /* 0x000fe200078e0a02 */
[----:B------:R-:W-:-:S05]  /*0250*/  @!P1 LOP3.LUT R2, RZ, R6, RZ, 0x33, !PT ;  /* 0x00000006ff029212 */ /* 0x000fca00078e33ff */
[----:B------:R-:W-:-:S04]  /*0260*/  IMAD.MOV R0, RZ, RZ, -R2 ;  /* 0x000000ffff007224 */ /* 0x000fc800078e0a02 */
[----:B------:R-:W-:-:S04]  /*0270*/  IMAD R0, R6, R0, R3 ;  /* 0x0000000006007224 */ /* 0x000fc800078e0203 */
[----:B------:R-:W-:Y:S02]  /*0280*/  IMAD R9, R2, R9, R0 ;  /* 0x0000000902097224 */ /* 0x000fe400078e0200 */
[----:B------:R-:W-:Y:S02]  /*0290*/  IMAD R0, R7, R4, RZ ;  /* 0x0000000407007224 */ /* 0x000fe400078e02ff */
[----:B------:R-:W-:Y:S02]  /*02a0*/  IMAD R2, R5, UR4, RZ ;  /* 0x0000000405027c24 */ /* 0x000fe4000f8e02ff */
[----:B--2---:R-:W-:Y:S01]  /*02b0*/  IMAD R0, R9, UR5, R0 ;  /* 0x0000000509007c24 */ /* 0x004fe2000f8e0200 */
[----:B------:R-:W-:Y:S06]  /*02c0*/  @!P0 EXIT ;  /* 0x000000000000894d */ /* 0x000fec0003800000 */
[----:B------:R-:W0:Y:S01]  /*02d0*/  LDCU.64 UR6, c[0x0][0x380] ;  /* 0x00007000ff0677ac */ /* 0x000e220008000a00 */
[----:B------:R-:W-:Y:S01]  /*02e0*/  LOP3.LUT R16, R5, 0x7, RZ, 0xc0, !PT ;  /* 0x0000000705107812 */ /* 0x000fe200078ec0ff */
[----:B------:R-:W-:Y:S02]  /*02f0*/  IMAD R3, R3, R8, RZ ;  /* 0x0000000803037224 */ /* 0x000fe400078e02ff */
[----:B------:R-:W-:Y:S01]  /*0300*/  IMAD R4, R2, R5, RZ ;  /* 0x0000000502047224 */ /* 0x000fe200078e02ff */
[----:B------:R-:W1:Y:S01]  /*0310*/  LDCU.64 UR10, c[0x0][0x358] ;  /* 0x00006b00ff0a77ac */ /* 0x000e620008000a00 */
[----:B------:R-:W-:Y:S01]  /*0320*/  VIADD R6, R16, 0xffffffff ;  /* 0xffffffff10067836 */ /* 0x000fe20000000000 */
[----:B------:R-:W-:Y:S02]  /*0330*/  SHF.R.S32.HI R7, RZ, 0x1f, R3 ;  /* 0x0000001fff077819 */ /* 0x000fe40000011403 */
[----:B------:R-:W-:Y:S01]  /*0340*/  IADD3 R2, P1, PT, R4, R3, RZ ;  /* 0x0000000304027210 */ /* 0x000fe20007f3e0ff */
[----:B------:R-:W-:Y:S01]  /*0350*/  UMOV UR4, URZ ;  /* 0x000000ff00047c82 */ /* 0x000fe20008000000 */
[----:B------:R-:W-:-:S02]  /*0360*/  LOP3.LUT R3, R5, 0x7ffffff8, RZ, 0xc0, !PT ;  /* 0x7ffffff805037812 */ /* 0x000fc400078ec0ff */
[----:B------:R-:W-:Y:S02]  /*0370*/  LEA.HI.X.SX32 R4, R4, R7, 0x1, P1 ;  /* 0x0000000704047211 */ /* 0x000fe400008f0eff */
[----:B------:R-:W-:Y:S02]  /*0380*/  ISETP.GE.U32.AND P0, PT, R6, 0x3, PT ;  /* 0x000000030600780c */ /* 0x000fe40003f06070 */
[----:B------:R-:W-:Y:S01]  /*0390*/  LOP3.LUT R7, R5, 0x3, RZ, 0xc0, !PT ;  /* 0x0000000305077812 */ /* 0x000fe200078ec0ff */
[----:B0-----:R-:W-:Y:S01]  /*03a0*/  UIADD3 UR5, UP0, UPT, UR6, 0x10, URZ ;  /* 0x0000001006057890 */ /* 0x001fe2000ff1e0ff */
[----:B------:R-:W-:Y:S01]  /*03b0*/  SHF.R.S32.HI R6, RZ, 0x1f, R0 ;  /* 0x0000001fff067819 */ /* 0x000fe20000011400 */
[----:B------:R-:W-:Y:S02]  /*03c0*/  IMAD.MOV R5, RZ, RZ, -R3 ;  /* 0x000000ffff057224 */ /* 0x000fe400078e0a03 */
[----:B------:R-:W-:-:S12]  /*03d0*/  UIADD3.X UR6, UPT, UPT, URZ, UR7, URZ, UP0, !UPT ;  /* 0x00000007ff067290 */ /* 0x000fd800087fe4ff */
.L_x_11:
[----:B0-----:R-:W0:Y:S01]  /*03e0*/  LDCU.64 UR8, c[0x0][0x3a8] ;  /* 0x00007500ff0877ac */ /* 0x001e220008000a00 */
[----:B----4-:R-:W-:Y:S01]  /*03f0*/  IMAD.MOV.U32 R11, RZ, RZ, RZ ;  /* 0x000000ffff0b7224 */ /* 0x010fe200078e00ff */
[----:B0-----:R-:W-:Y:S02]  /*0400*/  UISETP.GE.U32.AND UP1, UPT, UR9, 0x8, UPT ;  /* 0x000000080900788c */ /* 0x001fe4000bf26070 */
[----:B------:R-:W-:Y:S02]  /*0410*/  UIMAD UR7, UR4, UR8, URZ ;  /* 0x00000008040772a4 */ /* 0x000fe4000f8e02ff */
[----:B------:R-:W-:Y:S02]  /*0420*/  UIMAD UR8, UR4, UR9, URZ ;  /* 0x00000009040872a4 */ /* 0x000fe4000f8e02ff */
[----:B------:R-:W-:-:S04]  /*0430*/  UIADD3 UR4, UPT, UPT, UR4, 0x1, URZ ;  /* 0x0000000104047890 */ /* 0x000fc8000fffe0ff */
[----:B------:R-:W-:Y:S01]  /*0440*/  UISETP.NE.AND UP0, UPT, UR4, UR9, UPT ;  /* 0x000000090400728c */ /* 0x000fe2000bf05270 */
[----:B--23--:R-:W-:Y:S10]  /*0450*/  BRA.U !UP1, `(.L_x_6) ;  /* 0x0000000109987547 */ /* 0x00cff4000b800000 */
[----:B------:R-:W0:Y:S01]  /*0460*/  LDCU.64 UR12, c[0x0][0x3b8] ;  /* 0x00007700ff0c77ac */ /* 0x000e220008000a00 */
[----:B------:R-:W-:Y:S01]  /*0470*/  IADD3 R19, P1, PT, R2, UR8, RZ ;  /* 0x0000000802137c10 */ /* 0x000fe2000ff3e0ff */
[----:B------:R-:W-:Y:S02]  /*0480*/  IMAD.U32 R13, RZ, RZ, UR7 ;  /* 0x00000007ff0d7e24 */ /* 0x000fe4000f8e00ff */
[----:B------:R-:W-:Y:S02]  /*0490*/  IMAD.MOV.U32 R12, RZ, RZ, R5 ;  /* 0x000000ffff0c7224 */ /* 0x000fe400078e0005 */
[----:B------:R-:W-:Y:S01]  /*04a0*/  IMAD.X R8, RZ, RZ, R4, P1 ;  /* 0x000000ffff087224 */ /* 0x000fe200008e0604 */
[----:B0-----:R-:W-:-:S04]  /*04b0*/  LEA R14, P2, R19, UR12, 0x2 ;  /* 0x0000000c130e7c11 */ /* 0x001fc8000f8410ff */
[----:B------:R-:W-:Y:S02]  /*04c0*/  IADD3 R14, P1, PT, R14, 0x10, RZ ;  /* 0x000000100e0e7810 */ /* 0x000fe40007f3e0ff */
[----:B------:R-:W-:-:S05]  /*04d0*/  LEA.HI.X R19, R19, UR13, R8, 0x2, P2 ;  /* 0x0000000d13137c11 */ /* 0x000fca00090f1408 */
[----:B------:R-:W-:-:S07]  /*04e0*/  IMAD.X R19, RZ, RZ, R19, P1 ;  /* 0x000000ffff137224 */ /* 0x000fce00008e0613 */
.L_x_7:
[----:B---3--:R-:W-:-:S04]  /*04f0*/  IADD3 R8, P1, PT, R0, R13, RZ ;  /* 0x0000000d00087210 */ /* 0x008fc80007f3e0ff */
[----:B------:R-:W-:Y:S02]  /*0500*/  LEA.HI.X.SX32 R9, R13, R6, 0x1, P1 ;  /* 0x000000060d097211 */ /* 0x000fe400008f0eff */
[----:B------:R-:W-:-:S04]  /*0510*/  LEA R10, P1, R8, UR5, 0x2 ;  /* 0x00000005080a7c11 */ /* 0x000fc8000f8210ff */
[----:B------:R-:W-:-:S05]  /*0520*/  LEA.HI.X R11, R8, UR6, R9, 0x2, P1 ;  /* 0x00000006080b7c11 */ /* 0x000fca00088f1409 */
[----:B-1----:R-:W2:Y:S01]  /*0530*/  LDG.E R15, desc[UR10][R10.64+-0x10] ;  /* 0xfffff00a0a0f7981 */ /* 0x002ea2000c1e1900 */
[----:B------:R-:W-:Y:S02]  /*0540*/  IMAD.MOV.U32 R8, RZ, RZ, R14 ;  /* 0x000000ffff087224 */ /* 0x000fe400078e000e */
[----:B------:R-:W-:-:S05]  /*0550*/  IMAD.MOV.U32 R9, RZ, RZ, R19 ;  /* 0x000000ffff097224 */ /* 0x000fca00078e0013 */
[----:B--2---:R0:W-:Y:S04]  /*0560*/  STG.E desc[UR10][R8.64+-0x10], R15 ;  /* 0xfffff00f08007986 */ /* 0x0041e8000c10190a */
[----:B------:R-:W2:Y:S04]  /*0570*/  LDG.E R17, desc[UR10][R10.64+-0xc] ;  /* 0xfffff40a0a117981 */ /* 0x000ea8000c1e1900 */
[----:B--2---:R1:W-:Y:S04]  /*0580*/  STG.E desc[UR10][R8.64+-0xc], R17 ;  /* 0xfffff41108007986 */ /* 0x0043e8000c10190a */
[----:B------:R-:W2:Y:S04]  /*0590*/  LDG.E R19, desc[UR10][R10.64+-0x8] ;  /* 0xfffff80a0a137981 */ /* 0x000ea8000c1e1900 */
[----:B--2---:R2:W-:Y:S04]  /*05a0*/  STG.E desc[UR10][R8.64+-0x8], R19 ;  /* 0xfffff81308007986 */ /* 0x0045e8000c10190a */
[----:B------:R-:W3:Y:S04]  /*05b0*/  LDG.E R21, desc[UR10][R10.64+-0x4] ;  /* 0xfffffc0a0a157981 */ /* 0x000ee8000c1e1900 */
[----:B---3--:R3:W-:Y:S04]  /*05c0*/  STG.E desc[UR10][R8.64+-0x4], R21 ;  /* 0xfffffc1508007986 */ /* 0x0087e8000c10190a */
[----:B------:R-:W4:Y:S04]  /*05d0*/  LDG.E R23, desc[UR10][R10.64] ;  /* 0x0000000a0a177981 */ /* 0x000f28000c1e1900 */
[----:B----4-:R3:W-:Y:S04]  /*05e0*/  STG.E desc[UR10][R8.64], R23 ;  /* 0x0000001708007986 */ /* 0x0107e8000c10190a */
[----:B------:R-:W4:Y:S04]  /*05f0*/  LDG.E R25, desc[UR10][R10.64+0x4] ;  /* 0x0000040a0a197981 */ /* 0x000f28000c1e1900 */
[----:B----4-:R3:W-:Y:S04]  /*0600*/  STG.E desc[UR10][R8.64+0x4], R25 ;  /* 0x0000041908007986 */ /* 0x0107e8000c10190a */
[----:B0-----:R-:W4:Y:S01]  /*0610*/  LDG.E R15, desc[UR10][R10.64+0x8] ;  /* 0x0000080a0a0f7981 */ /* 0x001f22000c1e1900 */
[----:B------:R-:W-:-:S05]  /*0620*/  VIADD R12, R12, 0x8 ;  /* 0x000000080c0c7836 */ /* 0x000fca0000000000 */
[----:B------:R-:W-:Y:S01]  /*0630*/  ISETP.NE.AND P1, PT, R12, RZ, PT ;  /* 0x000000ff0c00720c */ /* 0x000fe20003f25270 */
[----:B----4-:R3:W-:Y:S04]  /*0640*/  STG.E desc[UR10][R8.64+0x8], R15 ;  /* 0x0000080f08007986 */ /* 0x0107e8000c10190a */
[----:B-1----:R-:W4:Y:S01]  /*0650*/  LDG.E R17, desc[UR10][R10.64+0xc] ;  /* 0x00000c0a0a117981 */ /* 0x002f22000c1e1900 */
[----:B------:R-:W-:Y:S01]  /*0660*/  IADD3 R14, P2, PT, R8, 0x20, RZ ;  /* 0x00000020080e7810 */ /* 0x000fe20007f5e0ff */
[----:B------:R-:W-:-:S04]  /*0670*/  VIADD R13, R13, 0x8 ;  /* 0x000000080d0d7836 */ /* 0x000fc80000000000 */
[----:B--2---:R-:W-:Y:S01]  /*0680*/  IMAD.X R19, RZ, RZ, R9, P2 ;  /* 0x000000ffff137224 */ /* 0x004fe200010e0609 */
[----:B----4-:R3:W-:Y:S01]  /*0690*/  STG.E desc[UR10][R8.64+0xc], R17 ;  /* 0x00000c1108007986 */ /* 0x0107e2000c10190a */
[----:B------:R-:W-:Y:S06]  /*06a0*/  @P1 BRA `(.L_x_7) ;  /* 0xfffffffc00901947 */ /* 0x000fec000383ffff */
[----:B------:R-:W-:-:S07]  /*06b0*/  IMAD.MOV.U32 R11, RZ, RZ, R3 ;  /* 0x000000ffff0b7224 */ /* 0x000fce00078e0003 */
.L_x_6:
[----:B------:R-:W-:-:S13]  /*06c0*/  ISETP.NE.AND P1, PT, R16, RZ, PT ;  /* 0x000000ff1000720c */ /* 0x000fda0003f25270 */
[----:B------:R-:W-:Y:S05]  /*06d0*/  @!P1 BRA `(.L_x_8) ;  /* 0x00000004000c9947 */ /* 0x000fea0003800000 */
[----:B------:R-:W-:Y:S01]  /*06e0*/  ISETP.NE.AND P1, PT, R7, RZ, PT ;  /* 0x000000ff0700720c */ /* 0x000fe20003f25270 */
[----:B------:R-:W-:-:S12]  /*06f0*/  @!P0 BRA `(.L_x_9) ;  /* 0x0000000000648947 */ /* 0x000fd80003800000 */
[----:B------:R-:W0:Y:S01]  /*0700*/  LDCU.64 UR12, c[0x0][0x380] ;  /* 0x00007000ff0c77ac */ /* 0x000e220008000a00 */
[----:B---3--:R-:W-:-:S05]  /*0710*/  VIADD R9, R11, UR7 ;  /* 0x000000070b097c36 */ /* 0x008fca0008000000 */
[----:B------:R-:W-:-:S04]  /*0720*/  IADD3 R10, P2, PT, R0, R9, RZ ;  /* 0x00000009000a7210 */ /* 0x000fc80007f5e0ff */
[----:B------:R-:W-:Y:S02]  /*0730*/  LEA.HI.X.SX32 R9, R9, R6, 0x1, P2 ;  /* 0x0000000609097211 */ /* 0x000fe400010f0eff */
[----:B0-----:R-:W-:-:S04]  /*0740*/  LEA R8, P2, R10, UR12, 0x2 ;  /* 0x0000000c0a087c11 */ /* 0x001fc8000f8410ff */
[----:B------:R-:W-:Y:S01]  /*0750*/  LEA.HI.X R9, R10, UR13, R9, 0x2, P2 ;  /* 0x0000000d0a097c11 */ /* 0x000fe200090f1409 */
[----:B------:R-:W0:Y:S04]  /*0760*/  LDCU.64 UR12, c[0x0][0x3b8] ;  /* 0x00007700ff0c77ac */ /* 0x000e280008000a00 */
[----:B-1----:R-:W2:Y:S01]  /*0770*/  LDG.E R17, desc[UR10][R8.64] ;  /* 0x0000000a08117981 */ /* 0x002ea2000c1e1900 */
[----:B------:R-:W-:-:S05]  /*0780*/  VIADD R13, R11, UR8 ;  /* 0x000000080b0d7c36 */ /* 0x000fca0008000000 */
[----:B------:R-:W-:-:S05]  /*0790*/  IADD3 R13, P2, PT, R13, R2, RZ ;  /* 0x000000020d0d7210 */ /* 0x000fca0007f5e0ff */
[----:B------:R-:W-:Y:S01]  /*07a0*/  IMAD.X R10, RZ, RZ, R4, P2 ;  /* 0x000000ffff0a7224 */ /* 0x000fe200010e0604 */
[----:B0-----:R-:W-:-:S04]  /*07b0*/  LEA R14, P2, R13, UR12, 0x2 ;  /* 0x0000000c0d0e7c11 */ /* 0x001fc8000f8410ff */
[----:B------:R-:W-:-:S05]  /*07c0*/  LEA.HI.X R15, R13, UR13, R10, 0x2, P2 ;  /* 0x0000000d0d0f7c11 */ /* 0x000fca00090f140a */
[----:B--2---:R0:W-:Y:S04]  /*07d0*/  STG.E desc[UR10][R14.64], R17 ;  /* 0x000000110e007986 */ /* 0x0041e8000c10190a */
[----:B------:R-:W2:Y:S01]  /*07e0*/  LDG.E R19, desc[UR10][R8.64+0x4] ;  /* 0x0000040a08137981 */ /* 0x000ea2000c1e1900 */
[----:B------:R-:W-:-:S04]  /*07f0*/  IADD3 R10, P2, P3, R2, UR8, R11 ;  /* 0x00000008020a7c10 */ /* 0x000fc8000fb5e00b */
[----:B------:R-:W-:Y:S02]  /*0800*/  IADD3.X R13, PT, PT, R4, RZ, RZ, P2, P3 ;  /* 0x000000ff040d7210 */ /* 0x000fe400017e64ff */
[----:B------:R-:W-:-:S04]  /*0810*/  LEA R12, P2, R10, UR12, 0x2 ;  /* 0x0000000c0a0c7c11 */ /* 0x000fc8000f8410ff */
[----:B------:R-:W-:-:S05]  /*0820*/  LEA.HI.X R13, R10, UR13, R13, 0x2, P2 ;  /* 0x0000000d0a0d7c11 */ /* 0x000fca00090f140d */
[----:B--2---:R0:W-:Y:S04]  /*0830*/  STG.E desc[UR10][R12.64+0x4], R19 ;  /* 0x000004130c007986 */ /* 0x0041e8000c10190a */
[----:B------:R-:W2:Y:S04]  /*0840*/  LDG.E R21, desc[UR10][R8.64+0x8] ;  /* 0x0000080a08157981 */ /* 0x000ea8000c1e1900 */
[----:B--2---:R0:W-:Y:S04]  /*0850*/  STG.E desc[UR10][R12.64+0x8], R21 ;  /* 0x000008150c007986 */ /* 0x0041e8000c10190a */
[----:B------:R-:W2:Y:S01]  /*0860*/  LDG.E R23, desc[UR10][R8.64+0xc] ;  /* 0x00000c0a08177981 */ /* 0x000ea2000c1e1900 */
[----:B------:R-:W-:-:S03]  /*0870*/  VIADD R11, R11, 0x4 ;  /* 0x000000040b0b7836 */ /* 0x000fc60000000000 */
[----:B--2---:R0:W-:Y:S04]  /*0880*/  STG.E desc[UR10][R12.64+0xc], R23 ;  /* 0x00000c170c007986 */ /* 0x0041e8000c10190a */
.L_x_9:
[----:B------:R-:W-:Y:S05]  /*0890*/  @!P1 BRA `(.L_x_8) ;  /* 0x00000000009c9947 */ /* 0x000fea0003800000 */
[----:B------:R-:W-:Y:S01]  /*08a0*/  ISETP.NE.AND P1, PT, R7, 0x1, PT ;  /* 0x000000010700780c */ /* 0x000fe20003f25270 */
[----:B------:R-:W-:-:S12]  /*08b0*/  ULOP3.LUT UP1, URZ, UR9, 0x1, URZ, 0xc0, !UPT ;  /* 0x0000000109ff7892 */ /* 0x000fd8000f82c0ff */
[----:B------:R-:W-:Y:S05]  /*08c0*/  @!P1 BRA `(.L_x_10) ;  /* 0x0000000000549947 */ /* 0x000fea0003800000 */
[----:B------:R-:W2:Y:S01]  /*08d0*/  LDCU.64 UR12, c[0x0][0x380] ;  /* 0x00007000ff0c77ac */ /* 0x000ea20008000a00 */
[----:B---3--:R-:W-:-:S05]  /*08e0*/  VIADD R9, R11, UR7 ;  /* 0x000000070b097c36 */ /* 0x008fca0008000000 */
[----:B------:R-:W-:-:S04]  /*08f0*/  IADD3 R10, P1, PT, R0, R9, RZ ;  /* 0x00000009000a7210 */ /* 0x000fc80007f3e0ff */
[----:B------:R-:W-:Y:S02]  /*0900*/  LEA.HI.X.SX32 R9, R9, R6, 0x1, P1 ;  /* 0x0000000609097211 */ /* 0x000fe400008f0eff */
[----:B--2---:R-:W-:-:S04]  /*0910*/  LEA R8, P1, R10, UR12, 0x2 ;  /* 0x0000000c0a087c11 */ /* 0x004fc8000f8210ff */
[----:B------:R-:W-:Y:S01]  /*0920*/  LEA.HI.X R9, R10, UR13, R9, 0x2, P1 ;  /* 0x0000000d0a097c11 */ /* 0x000fe200088f1409 */
[----:B------:R-:W2:Y:S04]  /*0930*/  LDCU.64 UR12, c[0x0][0x3b8] ;  /* 0x00007700ff0c77ac */ /* 0x000ea80008000a00 */
[----:B01----:R-:W3:Y:S01]  /*0940*/  LDG.E R17, desc[UR10][R8.64] ;  /* 0x0000000a08117981 */ /* 0x003ee2000c1e1900 */
[----:B------:R-:W-:-:S05]  /*0950*/  VIADD R13, R11, UR8 ;  /* 0x000000080b0d7c36 */ /* 0x000fca0008000000 */
[----:B------:R-:W-:-:S05]  /*0960*/  IADD3 R13, P1, PT, R13, R2, RZ ;  /* 0x000000020d0d7210 */ /* 0x000fca0007f3e0ff */
[----:B------:R-:W-:Y:S01]  /*0970*/  IMAD.X R10, RZ, RZ, R4, P1 ;  /* 0x000000ffff0a7224 */ /* 0x000fe200008e0604 */
[----:B--2---:R-:W-:-:S04]  /*0980*/  LEA R12, P1, R13, UR12, 0x2 ;  /* 0x0000000c0d0c7c11 */ /* 0x004fc8000f8210ff */
[----:B------:R-:W-:-:S05]  /*0990*/  LEA.HI.X R13, R13, UR13, R10, 0x2, P1 ;  /* 0x0000000d0d0d7c11 */ /* 0x000fca00088f140a */
[----:B---3--:R2:W-:Y:S04]  /*09a0*/  STG.E desc[UR10][R12.64], R17 ;  /* 0x000000110c007986 */ /* 0x0085e8000c10190a */
[----:B------:R-:W3:Y:S01]  /*09b0*/  LDG.E R19, desc[UR10][R8.64+0x4] ;  /* 0x0000040a08137981 */ /* 0x000ee2000c1e1900 */
[----:B------:R-:W-:Y:S01]  /*09c0*/  IADD3 R10, P1, P2, R2, UR8, R11 ;  /* 0x00000008020a7c10 */ /* 0x000fe2000fa3e00b */
[----:B------:R-:W-:-:S03]  /*09d0*/  VIADD R11, R11, 0x2 ;  /* 0x000000020b0b7836 */ /* 0x000fc60000000000 */
[----:B------:R-:W-:Y:S02]  /*09e0*/  IADD3.X R15, PT, PT, R4, RZ, RZ, P1, P2 ;  /* 0x000000ff040f7210 */ /* 0x000fe40000fe44ff */
[----:B------:R-:W-:-:S04]  /*09f0*/  LEA R14, P1, R10, UR12, 0x2 ;  /* 0x0000000c0a0e7c11 */ /* 0x000fc8000f8210ff */
[----:B------:R-:W-:-:S05]  /*0a00*/  LEA.HI.X R15, R10, UR13, R15, 0x2, P1 ;  /* 0x0000000d0a0f7c11 */ /* 0x000fca00088f140f */
[----:B---3--:R2:W-:Y:S04]  /*0a10*/  STG.E desc[UR10][R14.64+0x4], R19 ;  /* 0x000004130e007986 */ /* 0x0085e8000c10190a */
.L_x_10:
[----:B------:R-:W-:Y:S05]  /*0a20*/  BRA.U !UP1, `(.L_x_8) ;  /* 0x0000000109387547 */ /* 0x000fea000b800000 */
[----:B------:R-:W4:Y:S01]  /*0a30*/  LDCU.64 UR12, c[0x0][0x380] ;  /* 0x00007000ff0c77ac */ /* 0x000f220008000a00 */
[----:B---3--:R-:W-:-:S05]  /*0a40*/  VIADD R9, R11, UR7 ;  /* 0x000000070b097c36 */ /* 0x008fca0008000000 */
[----:B------:R-:W-:-:S04]  /*0a50*/  IADD3 R10, P1, PT, R0, R9, RZ ;  /* 0x00000009000a7210 */ /* 0x000fc80007f3e0ff */
[----:B------:R-:W-:Y:S02]  /*0a60*/  LEA.HI.X.SX32 R9, R9, R6, 0x1, P1 ;  /* 0x0000000609097211 */ /* 0x000fe400008f0eff */
[----:B----4-:R-:W-:-:S04]  /*0a70*/  LEA R8, P1, R10, UR12, 0x2 ;  /* 0x0000000c0a087c11 */ /* 0x010fc8000f8210ff */
[----:B------:R-:W-:Y:S01]  /*0a80*/  LEA.HI.X R9, R10, UR13, R9, 0x2, P1 ;  /* 0x0000000d0a097c11 */ /* 0x000fe200088f1409 */
[----:B------:R-:W3:Y:S05]  /*0a90*/  LDCU.64 UR12, c[0x0][0x3b8] ;  /* 0x00007700ff0c77ac */ /* 0x000eea0008000a00 */
[----:B-1----:R-:W4:Y:S01]  /*0aa0*/  LDG.E R9, desc[UR10][R8.64] ;  /* 0x0000000a08097981 */ /* 0x002f22000c1e1900 */
[----:B------:R-:W-:-:S05]  /*0ab0*/  VIADD R11, R11, UR8 ;  /* 0x000000080b0b7c36 */ /* 0x000fca0008000000 */
[----:B------:R-:W-:-:S05]  /*0ac0*/  IADD3 R11, P1, PT, R11, R2, RZ ;  /* 0x000000020b0b7210 */ /* 0x000fca0007f3e0ff */
[----:B0-2---:R-:W-:Y:S01]  /*0ad0*/  IMAD.X R12, RZ, RZ, R4, P1 ;  /* 0x000000ffff0c7224 */ /* 0x005fe200008e0604 */
[----:B---3--:R-:W-:-:S04]  /*0ae0*/  LEA R10, P1, R11, UR12, 0x2 ;  /* 0x0000000c0b0a7c11 */ /* 0x008fc8000f8210ff */
[----:B------:R-:W-:-:S05]  /*0af0*/  LEA.HI.X R11, R11, UR13, R12, 0x2, P1 ;  /* 0x0000000d0b0b7c11 */ /* 0x000fca00088f140c */
[----:B----4-:R4:W-:Y:S04]  /*0b00*/  STG.E desc[UR10][R10.64], R9 ;  /* 0x000000090a007986 */ /* 0x0109e8000c10190a */
.L_x_8:
[----:B------:R-:W-:Y:S05]  /*0b10*/  BRA.U UP0, `(.L_x_11) ;  /* 0xfffffff900307547 */ /* 0x000fea000b83ffff */
[----:B-1----:R-:W-:Y:S05]  /*0b20*/  EXIT ;  /* 0x000000000000794d */ /* 0x002fea0003800000 */
.L_x_12:
        /* <DEDUP_REMOVED lines=13> */
.L_x_14:


//--------------------- .nv.shared.reserved.0     --------------------------
	.section	.nv.shared.reserved.0,"aw",@nobits
	.weak		__nv_reservedSMEM_offset_0_alias
	.size		__nv_reservedSMEM_offset_0_alias, 0, 64
	.other		__nv_reservedSMEM_offset_0_alias,@"STO_CUDA_RESERVED_SHARED STV_DEFAULT"
__nv_reservedSMEM_offset_0_alias:
	.zero		0
	.zero		64


//--------------------- .nv.constant0._Z10kernel2colPfiiiiiS_ --------------------------
	.section	.nv.constant0._Z10kernel2colPfiiiiiS_,"a",@progbits
	.sectionflags	@""
	.align	4
.nv.constant0._Z10kernel2colPfiiiiiS_:
	.zero		936


//--------------------- .nv.constant0._Z6im2colPfiiiiiiiiiiiS_ --------------------------
	.section	.nv.constant0._Z6im2colPfiiiiiiiiiiiS_,"a",@progbits
	.sectionflags	@""
	.align	4
.nv.constant0._Z6im2colPfiiiiiiiiiiiS_:
	.zero		960


//--------------------- SYMBOLS --------------------------

	.type		.nv.reservedSmem.offset0,@object
	.size		.nv.reservedSmem.offset0,0x4
